//
// Generated by NVIDIA NVVM Compiler
//
// Compiler Build ID: CL-36424714
// Cuda compilation tools, release 13.0, V13.0.88
// Based on NVVM 20.0.0
//

.version 9.0
.target sm_100
.address_size 64

	// .globl	_Z16Hanon_Exercise_0Pi
.global .align 4 .b8 b_on_dev[256];

.visible .entry _Z16Hanon_Exercise_0Pi(
	.param .u64 .ptr .align 1 _Z16Hanon_Exercise_0Pi_param_0
)
{
	.reg .b32 	%r<2>;
	.reg .b64 	%rd<5>;

	ld.param.u64 	%rd1, [_Z16Hanon_Exercise_0Pi_param_0];
	cvta.to.global.u64 	%rd2, %rd1;
	mov.u32 	%r1, %tid.x;
	mul.wide.u32 	%rd3, %r1, 4;
	add.s64 	%rd4, %rd2, %rd3;
	st.global.u32 	[%rd4], %r1;
	ret;

}
	// .globl	_Z16Hanon_Exercise_1Pi
.visible .entry _Z16Hanon_Exercise_1Pi(
	.param .u64 .ptr .align 1 _Z16Hanon_Exercise_1Pi_param_0
)
{
	.reg .b32 	%r<3>;
	.reg .b64 	%rd<5>;

	ld.param.u64 	%rd1, [_Z16Hanon_Exercise_1Pi_param_0];
	cvta.to.global.u64 	%rd2, %rd1;
	mov.u32 	%r1, %tid.x;
	and.b32  	%r2, %r1, 1;
	mul.wide.u32 	%rd3, %r1, 4;
	add.s64 	%rd4, %rd2, %rd3;
	st.global.u32 	[%rd4], %r2;
	ret;

}
	// .globl	_Z16Hanon_Exercise_2Pi
.visible .entry _Z16Hanon_Exercise_2Pi(
	.param .u64 .ptr .align 1 _Z16Hanon_Exercise_2Pi_param_0
)
{
	.reg .b32 	%r<4>;
	.reg .b64 	%rd<5>;

	ld.param.u64 	%rd1, [_Z16Hanon_Exercise_2Pi_param_0];
	cvta.to.global.u64 	%rd2, %rd1;
	mov.u32 	%r1, %tid.x;
	and.b32  	%r2, %r1, 3;
	add.s32 	%r3, %r2, 1;
	mul.wide.u32 	%rd3, %r1, 4;
	add.s64 	%rd4, %rd2, %rd3;
	st.global.u32 	[%rd4], %r3;
	ret;

}
	// .globl	_Z16Hanon_Exercise_3Pi
.visible .entry _Z16Hanon_Exercise_3Pi(
	.param .u64 .ptr .align 1 _Z16Hanon_Exercise_3Pi_param_0
)
{
	.reg .b16 	%rs<5>;
	.reg .b32 	%r<3>;
	.reg .b64 	%rd<5>;

	ld.param.u64 	%rd1, [_Z16Hanon_Exercise_3Pi_param_0];
	cvta.to.global.u64 	%rd2, %rd1;
	mov.u32 	%r1, %tid.x;
	cvt.u16.u32 	%rs1, %r1;
	mul.hi.u16 	%rs2, %rs1, 13108;
	mul.lo.s16 	%rs3, %rs2, 5;
	sub.s16 	%rs4, %rs1, %rs3;
	cvt.u32.u16 	%r2, %rs4;
	mul.wide.u32 	%rd3, %r1, 4;
	add.s64 	%rd4, %rd2, %rd3;
	st.global.u32 	[%rd4], %r2;
	ret;

}
	// .globl	_Z16Hanon_Exercise_4Pi
.visible .entry _Z16Hanon_Exercise_4Pi(
	.param .u64 .ptr .align 1 _Z16Hanon_Exercise_4Pi_param_0
)
{
	.reg .b32 	%r<11>;
	.reg .b64 	%rd<5>;

	ld.param.u64 	%rd1, [_Z16Hanon_Exercise_4Pi_param_0];
	cvta.to.global.u64 	%rd2, %rd1;
	mov.u32 	%r1, %ctaid.x;
	mov.u32 	%r2, %ctaid.y;
	mov.u32 	%r3, %tid.x;
	shl.b32 	%r4, %r3, 2;
	mov.u32 	%r5, %tid.y;
	shl.b32 	%r6, %r1, 5;
	shl.b32 	%r7, %r2, 4;
	add.s32 	%r8, %r7, %r5;
	add.s32 	%r9, %r8, %r6;
	add.s32 	%r10, %r9, %r4;
	mul.wide.s32 	%rd3, %r10, 4;
	add.s64 	%rd4, %rd2, %rd3;
	st.global.u32 	[%rd4], %r10;
	ret;

}
	// .globl	_Z16Hanon_Exercise_5Pi
.visible .entry _Z16Hanon_Exercise_5Pi(
	.param .u64 .ptr .align 1 _Z16Hanon_Exercise_5Pi_param_0
)
{
	.reg .b32 	%r<15>;
	.reg .b64 	%rd<5>;

	ld.param.u64 	%rd1, [_Z16Hanon_Exercise_5Pi_param_0];
	cvta.to.global.u64 	%rd2, %rd1;
	mov.u32 	%r1, %ctaid.x;
	mov.u32 	%r2, %ctaid.y;
	mov.u32 	%r3, %tid.x;
	shl.b32 	%r4, %r3, 2;
	mov.u32 	%r5, %tid.y;
	shl.b32 	%r6, %r1, 5;
	shl.b32 	%r7, %r2, 4;
	add.s32 	%r8, %r7, %r5;
	add.s32 	%r9, %r8, %r6;
	add.s32 	%r10, %r9, %r4;
	shr.u32 	%r11, %r10, 31;
	add.s32 	%r12, %r10, %r11;
	and.b32  	%r13, %r12, -2;
	sub.s32 	%r14, %r10, %r13;
	mul.wide.s32 	%rd3, %r10, 4;
	add.s64 	%rd4, %rd2, %rd3;
	st.global.u32 	[%rd4], %r14;
	ret;

}
	// .globl	_Z16Hanon_Exercise_6Pi
.visible .entry _Z16Hanon_Exercise_6Pi(
	.param .u64 .ptr .align 1 _Z16Hanon_Exercise_6Pi_param_0
)
{
	.reg .b32 	%r<15>;
	.reg .b64 	%rd<5>;

	ld.param.u64 	%rd1, [_Z16Hanon_Exercise_6Pi_param_0];
	cvta.to.global.u64 	%rd2, %rd1;
	mov.u32 	%r1, %ctaid.x;
	mov.u32 	%r2, %ntid.x;
	mov.u32 	%r3, %ntid.y;
	mov.u32 	%r4, %ntid.z;
	mul.lo.s32 	%r5, %r4, %r3;
	mov.u32 	%r6, %tid.y;
	mov.u32 	%r7, %tid.x;
	mad.lo.s32 	%r8, %r5, %r1, %r6;
	mad.lo.s32 	%r9, %r8, %r2, %r7;
	shr.s32 	%r10, %r9, 31;
	shr.u32 	%r11, %r10, 30;
	add.s32 	%r12, %r9, %r11;
	shr.s32 	%r13, %r12, 2;
	add.s32 	%r14, %r13, 1;
	mul.wide.s32 	%rd3, %r9, 4;
	add.s64 	%rd4, %rd2, %rd3;
	st.global.u32 	[%rd4], %r14;
	ret;

}
	// .globl	_Z16Hanon_Exercise_7Pi
.visible .entry _Z16Hanon_Exercise_7Pi(
	.param .u64 .ptr .align 1 _Z16Hanon_Exercise_7Pi_param_0
)
{
	.reg .b32 	%r<17>;
	.reg .b64 	%rd<5>;

	ld.param.u64 	%rd1, [_Z16Hanon_Exercise_7Pi_param_0];
	cvta.to.global.u64 	%rd2, %rd1;
	mov.u32 	%r1, %ctaid.x;
	mov.u32 	%r2, %ntid.x;
	mov.u32 	%r3, %ntid.y;
	mov.u32 	%r4, %ntid.z;
	mov.u32 	%r5, %tid.x;
	mov.u32 	%r6, %tid.y;
	mov.u32 	%r7, %tid.z;
	mad.lo.s32 	%r8, %r1, %r2, %r5;
	mad.lo.s32 	%r9, %r8, %r3, %r6;
	mad.lo.s32 	%r10, %r9, %r4, %r7;
	shr.s32 	%r11, %r10, 31;
	shr.u32 	%r12, %r11, 29;
	add.s32 	%r13, %r10, %r12;
	and.b32  	%r14, %r13, -8;
	sub.s32 	%r15, %r10, %r14;
	add.s32 	%r16, %r15, 1;
	mul.wide.s32 	%rd3, %r10, 4;
	add.s64 	%rd4, %rd2, %rd3;
	st.global.u32 	[%rd4], %r16;
	ret;

}
	// .globl	_Z16Hanon_Exercise_8v
.visible .entry _Z16Hanon_Exercise_8v()
{
	.reg .b32 	%r<4>;
	.reg .b64 	%rd<7>;

	mov.u32 	%r1, %tid.x;
	shr.u32 	%r2, %r1, 3;
	mul.wide.u32 	%rd1, %r2, 32;
	mov.u64 	%rd2, b_on_dev;
	add.s64 	%rd3, %rd2, %rd1;
	shl.b32 	%r3, %r1, 2;
	cvt.u64.u32 	%rd4, %r3;
	and.b64  	%rd5, %rd4, 28;
	add.s64 	%rd6, %rd3, %rd5;
	st.global.u32 	[%rd6], %r1;
	ret;

}
	// .globl	_Z16Hanon_Exercise_9v
.visible .entry _Z16Hanon_Exercise_9v()
{
	.reg .b32 	%r<10>;
	.reg .b64 	%rd<6>;

	mov.u32 	%r1, %ctaid.x;
	mov.u32 	%r2, %ntid.x;
	mov.u32 	%r3, %ntid.y;
	mov.u32 	%r4, %ntid.z;
	mul.lo.s32 	%r5, %r4, %r3;
	mov.u32 	%r6, %tid.y;
	mov.u32 	%r7, %tid.x;
	mad.lo.s32 	%r8, %r5, %r1, %r6;
	mad.lo.s32 	%r9, %r8, %r2, %r7;
	mul.wide.u32 	%rd1, %r6, 32;
	mov.u64 	%rd2, b_on_dev;
	add.s64 	%rd3, %rd2, %rd1;
	mul.wide.u32 	%rd4, %r7, 4;
	add.s64 	%rd5, %rd3, %rd4;
	st.global.u32 	[%rd5], %r9;
	ret;

}
	// .globl	_Z17Hanon_Exercise_10v
.visible .entry _Z17Hanon_Exercise_10v()
{
	.reg .b32 	%r<10>;
	.reg .b64 	%rd<6>;

	mov.u32 	%r1, %ctaid.x;
	mov.u32 	%r2, %ntid.x;
	mov.u32 	%r3, %ntid.y;
	mov.u32 	%r4, %ntid.z;
	mul.lo.s32 	%r5, %r4, %r3;
	mov.u32 	%r6, %tid.y;
	mov.u32 	%r7, %tid.x;
	mad.lo.s32 	%r8, %r5, %r1, %r6;
	mad.lo.s32 	%r9, %r8, %r2, %r7;
	mul.wide.u32 	%rd1, %r7, 32;
	mov.u64 	%rd2, b_on_dev;
	add.s64 	%rd3, %rd2, %rd1;
	mul.wide.u32 	%rd4, %r6, 4;
	add.s64 	%rd5, %rd3, %rd4;
	st.global.u32 	[%rd5], %r9;
	ret;

}
	// .globl	_Z17Hanon_Exercise_11v
.visible .entry _Z17Hanon_Exercise_11v()
{
	.reg .b32 	%r<10>;
	.reg .b64 	%rd<6>;

	mov.u32 	%r1, %ctaid.y;
	mov.u32 	%r2, %ntid.y;
	mov.u32 	%r3, %tid.y;
	mad.lo.s32 	%r4, %r1, %r2, %r3;
	mov.u32 	%r5, %ctaid.x;
	mov.u32 	%r6, %ntid.x;
	mov.u32 	%r7, %tid.x;
	mad.lo.s32 	%r8, %r5, %r6, %r7;
	mad.lo.s32 	%r9, %r7, %r6, %r3;
	mul.wide.s32 	%rd1, %r8, 32;
	mov.u64 	%rd2, b_on_dev;
	add.s64 	%rd3, %rd2, %rd1;
	mul.wide.u32 	%rd4, %r4, 4;
	add.s64 	%rd5, %rd3, %rd4;
	st.global.u32 	[%rd5], %r9;
	ret;

}


// ===== COMPILED SASS (sm_100) =====

	.target	sm_100

	.elftype	@"ET_EXEC"


//--------------------- .note.nv.tkinfo           --------------------------
	.section	.note.nv.tkinfo,"",@"SHT_NOTE"
	.sectionflags	@"SHF_NOTE_NV_TKINFO"
	.tkinfo
        /*0018*/ 	.word	0x00000002
        /*0030*/ 	.string	""
        /*0030*/ 	.string	"ptxas"
        /*0030*/ 	.string	"Cuda compilation tools, release 13.0, V13.0.88"
        /*0030*/ 	.string	"Build cuda_13.0.r13.0/compiler.36424714_0"
        /*0030*/ 	.string	"-arch sm_100 -m 64 "



//--------------------- .note.nv.cuinfo           --------------------------
	.section	.note.nv.cuinfo,"",@"SHT_NOTE"
	.sectionflags	@"SHF_NOTE_NV_CUINFO"
        /*0018*/ 	.short	0x0002
        /*001a*/ 	.short	0x0064
        /*001c*/ 	.short	0x0082
	.zero		2


//--------------------- .nv.info                  --------------------------
	.section	.nv.info,"",@"SHT_CUDA_INFO"
	.align	4


	//----- nvinfo : EIATTR_REGCOUNT
	.align		4
        /*0000*/ 	.byte	0x04, 0x2f
        /*0002*/ 	.short	(.L_2 - .L_1)
	.align		4
.L_1:
        /*0004*/ 	.word	index@(_Z16Hanon_Exercise_0Pi)
        /*0008*/ 	.word	0x00000008


	//----- nvinfo : EIATTR_FRAME_SIZE
	.align		4
.L_2:
        /*000c*/ 	.byte	0x04, 0x11
        /*000e*/ 	.short	(.L_4 - .L_3)
	.align		4
.L_3:
        /*0010*/ 	.word	index@(_Z16Hanon_Exercise_0Pi)
        /*0014*/ 	.word	0x00000000


	//----- nvinfo : EIATTR_REGCOUNT
	.align		4
.L_4:
        /*0018*/ 	.byte	0x04, 0x2f
        /*001a*/ 	.short	(.L_6 - .L_5)
	.align		4
.L_5:
        /*001c*/ 	.word	index@(_Z16Hanon_Exercise_1Pi)
        /*0020*/ 	.word	0x00000008


	//----- nvinfo : EIATTR_FRAME_SIZE
	.align		4
.L_6:
        /*0024*/ 	.byte	0x04, 0x11
        /*0026*/ 	.short	(.L_8 - .L_7)
	.align		4
.L_7:
        /*0028*/ 	.word	index@(_Z16Hanon_Exercise_1Pi)
        /*002c*/ 	.word	0x00000000


	//----- nvinfo : EIATTR_REGCOUNT
	.align		4
.L_8:
        /*0030*/ 	.byte	0x04, 0x2f
        /*0032*/ 	.short	(.L_10 - .L_9)
	.align		4
.L_9:
        /*0034*/ 	.word	index@(_Z16Hanon_Exercise_2Pi)
        /*0038*/ 	.word	0x00000008


	//----- nvinfo : EIATTR_FRAME_SIZE
	.align		4
.L_10:
        /*003c*/ 	.byte	0x04, 0x11
        /*003e*/ 	.short	(.L_12 - .L_11)
	.align		4
.L_11:
        /*0040*/ 	.word	index@(_Z16Hanon_Exercise_2Pi)
        /*0044*/ 	.word	0x00000000


	//----- nvinfo : EIATTR_REGCOUNT
	.align		4
.L_12:
        /*0048*/ 	.byte	0x04, 0x2f
        /*004a*/ 	.short	(.L_14 - .L_13)
	.align		4
.L_13:
        /*004c*/ 	.word	index@(_Z16Hanon_Exercise_3Pi)
        /*0050*/ 	.word	0x00000008


	//----- nvinfo : EIATTR_FRAME_SIZE
	.align		4
.L_14:
        /*0054*/ 	.byte	0x04, 0x11
        /*0056*/ 	.short	(.L_16 - .L_15)
	.align		4
.L_15:
        /*0058*/ 	.word	index@(_Z16Hanon_Exercise_3Pi)
        /*005c*/ 	.word	0x00000000


	//----- nvinfo : EIATTR_REGCOUNT
	.align		4
.L_16:
        /*0060*/ 	.byte	0x04, 0x2f
        /*0062*/ 	.short	(.L_18 - .L_17)
	.align		4
.L_17:
        /*0064*/ 	.word	index@(_Z16Hanon_Exercise_4Pi)
        /*0068*/ 	.word	0x0000000c


	//----- nvinfo : EIATTR_FRAME_SIZE
	.align		4
.L_18:
        /*006c*/ 	.byte	0x04, 0x11
        /*006e*/ 	.short	(.L_20 - .L_19)
	.align		4
.L_19:
        /*0070*/ 	.word	index@(_Z16Hanon_Exercise_4Pi)
        /*0074*/ 	.word	0x00000000


	//----- nvinfo : EIATTR_REGCOUNT
	.align		4
.L_20:
        /*0078*/ 	.byte	0x04, 0x2f
        /*007a*/ 	.short	(.L_22 - .L_21)
	.align		4
.L_21:
        /*007c*/ 	.word	index@(_Z16Hanon_Exercise_5Pi)
        /*0080*/ 	.word	0x0000000c


	//----- nvinfo : EIATTR_FRAME_SIZE
	.align		4
.L_22:
        /*0084*/ 	.byte	0x04, 0x11
        /*0086*/ 	.short	(.L_24 - .L_23)
	.align		4
.L_23:
        /*0088*/ 	.word	index@(_Z16Hanon_Exercise_5Pi)
        /*008c*/ 	.word	0x00000000


	//----- nvinfo : EIATTR_REGCOUNT
	.align		4
.L_24:
        /*0090*/ 	.byte	0x04, 0x2f
        /*0092*/ 	.short	(.L_26 - .L_25)
	.align		4
.L_25:
        /*0094*/ 	.word	index@(_Z16Hanon_Exercise_6Pi)
        /*0098*/ 	.word	0x0000000a


	//----- nvinfo : EIATTR_FRAME_SIZE
	.align		4
.L_26:
        /*009c*/ 	.byte	0x04, 0x11
        /*009e*/ 	.short	(.L_28 - .L_27)
	.align		4
.L_27:
        /*00a0*/ 	.word	index@(_Z16Hanon_Exercise_6Pi)
        /*00a4*/ 	.word	0x00000000


	//----- nvinfo : EIATTR_REGCOUNT
	.align		4
.L_28:
        /*00a8*/ 	.byte	0x04, 0x2f
        /*00aa*/ 	.short	(.L_30 - .L_29)
	.align		4
.L_29:
        /*00ac*/ 	.word	index@(_Z16Hanon_Exercise_7Pi)
        /*00b0*/ 	.word	0x0000000a


	//----- nvinfo : EIATTR_FRAME_SIZE
	.align		4
.L_30:
        /*00b4*/ 	.byte	0x04, 0x11
        /*00b6*/ 	.short	(.L_32 - .L_31)
	.align		4
.L_31:
        /*00b8*/ 	.word	index@(_Z16Hanon_Exercise_7Pi)
        /*00bc*/ 	.word	0x00000000


	//----- nvinfo : EIATTR_REGCOUNT
	.align		4
.L_32:
        /*00c0*/ 	.byte	0x04, 0x2f
        /*00c2*/ 	.short	(.L_34 - .L_33)
	.align		4
.L_33:
        /*00c4*/ 	.word	index@(_Z16Hanon_Exercise_8v)
        /*00c8*/ 	.word	0x0000000a


	//----- nvinfo : EIATTR_FRAME_SIZE
	.align		4
.L_34:
        /*00cc*/ 	.byte	0x04, 0x11
        /*00ce*/ 	.short	(.L_36 - .L_35)
	.align		4
.L_35:
        /*00d0*/ 	.word	index@(_Z16Hanon_Exercise_8v)
        /*00d4*/ 	.word	0x00000000


	//----- nvinfo : EIATTR_REGCOUNT
	.align		4
.L_36:
        /*00d8*/ 	.byte	0x04, 0x2f
        /*00da*/ 	.short	(.L_38 - .L_37)
	.align		4
.L_37:
        /*00dc*/ 	.word	index@(_Z16Hanon_Exercise_9v)
        /*00e0*/ 	.word	0x0000000a


	//----- nvinfo : EIATTR_FRAME_SIZE
	.align		4
.L_38:
        /*00e4*/ 	.byte	0x04, 0x11
        /*00e6*/ 	.short	(.L_40 - .L_39)
	.align		4
.L_39:
        /*00e8*/ 	.word	index@(_Z16Hanon_Exercise_9v)
        /*00ec*/ 	.word	0x00000000


	//----- nvinfo : EIATTR_REGCOUNT
	.align		4
.L_40:
        /*00f0*/ 	.byte	0x04, 0x2f
        /*00f2*/ 	.short	(.L_42 - .L_41)
	.align		4
.L_41:
        /*00f4*/ 	.word	index@(_Z17Hanon_Exercise_10v)
        /*00f8*/ 	.word	0x0000000a


	//----- nvinfo : EIATTR_FRAME_SIZE
	.align		4
.L_42:
        /*00fc*/ 	.byte	0x04, 0x11
        /*00fe*/ 	.short	(.L_44 - .L_43)
	.align		4
.L_43:
        /*0100*/ 	.word	index@(_Z17Hanon_Exercise_10v)
        /*0104*/ 	.word	0x00000000


	//----- nvinfo : EIATTR_REGCOUNT
	.align		4
.L_44:
        /*0108*/ 	.byte	0x04, 0x2f
        /*010a*/ 	.short	(.L_46 - .L_45)
	.align		4
.L_45:
        /*010c*/ 	.word	index@(_Z17Hanon_Exercise_11v)
        /*0110*/ 	.word	0x0000000c


	//----- nvinfo : EIATTR_FRAME_SIZE
	.align		4
.L_46:
        /*0114*/ 	.byte	0x04, 0x11
        /*0116*/ 	.short	(.L_48 - .L_47)
	.align		4
.L_47:
        /*0118*/ 	.word	index@(_Z17Hanon_Exercise_11v)
        /*011c*/ 	.word	0x00000000


	//----- nvinfo : EIATTR_MIN_STACK_SIZE
	.align		4
.L_48:
        /*0120*/ 	.byte	0x04, 0x12
        /*0122*/ 	.short	(.L_50 - .L_49)
	.align		4
.L_49:
        /*0124*/ 	.word	index@(_Z17Hanon_Exercise_11v)
        /*0128*/ 	.word	0x00000000


	//----- nvinfo : EIATTR_MIN_STACK_SIZE
	.align		4
.L_50:
        /*012c*/ 	.byte	0x04, 0x12
        /*012e*/ 	.short	(.L_52 - .L_51)
	.align		4
.L_51:
        /*0130*/ 	.word	index@(_Z17Hanon_Exercise_10v)
        /*0134*/ 	.word	0x00000000


	//----- nvinfo : EIATTR_MIN_STACK_SIZE
	.align		4
.L_52:
        /*0138*/ 	.byte	0x04, 0x12
        /*013a*/ 	.short	(.L_54 - .L_53)
	.align		4
.L_53:
        /*013c*/ 	.word	index@(_Z16Hanon_Exercise_9v)
        /*0140*/ 	.word	0x00000000


	//----- nvinfo : EIATTR_MIN_STACK_SIZE
	.align		4
.L_54:
        /*0144*/ 	.byte	0x04, 0x12
        /*0146*/ 	.short	(.L_56 - .L_55)
	.align		4
.L_55:
        /*0148*/ 	.word	index@(_Z16Hanon_Exercise_8v)
        /*014c*/ 	.word	0x00000000


	//----- nvinfo : EIATTR_MIN_STACK_SIZE
	.align		4
.L_56:
        /*0150*/ 	.byte	0x04, 0x12
        /*0152*/ 	.short	(.L_58 - .L_57)
	.align		4
.L_57:
        /*0154*/ 	.word	index@(_Z16Hanon_Exercise_7Pi)
        /*0158*/ 	.word	0x00000000


	//----- nvinfo : EIATTR_MIN_STACK_SIZE
	.align		4
.L_58:
        /*015c*/ 	.byte	0x04, 0x12
        /*015e*/ 	.short	(.L_60 - .L_59)
	.align		4
.L_59:
        /*0160*/ 	.word	index@(_Z16Hanon_Exercise_6Pi)
        /*0164*/ 	.word	0x00000000


	//----- nvinfo : EIATTR_MIN_STACK_SIZE
	.align		4
.L_60:
        /*0168*/ 	.byte	0x04, 0x12
        /*016a*/ 	.short	(.L_62 - .L_61)
	.align		4
.L_61:
        /*016c*/ 	.word	index@(_Z16Hanon_Exercise_5Pi)
        /*0170*/ 	.word	0x00000000


	//----- nvinfo : EIATTR_MIN_STACK_SIZE
	.align		4
.L_62:
        /*0174*/ 	.byte	0x04, 0x12
        /*0176*/ 	.short	(.L_64 - .L_63)
	.align		4
.L_63:
        /*0178*/ 	.word	index@(_Z16Hanon_Exercise_4Pi)
        /*017c*/ 	.word	0x00000000


	//----- nvinfo : EIATTR_MIN_STACK_SIZE
	.align		4
.L_64:
        /*0180*/ 	.byte	0x04, 0x12
        /*0182*/ 	.short	(.L_66 - .L_65)
	.align		4
.L_65:
        /*0184*/ 	.word	index@(_Z16Hanon_Exercise_3Pi)
        /*0188*/ 	.word	0x00000000


	//----- nvinfo : EIATTR_MIN_STACK_SIZE
	.align		4
.L_66:
        /*018c*/ 	.byte	0x04, 0x12
        /*018e*/ 	.short	(.L_68 - .L_67)
	.align		4
.L_67:
        /*0190*/ 	.word	index@(_Z16Hanon_Exercise_2Pi)
        /*0194*/ 	.word	0x00000000


	//----- nvinfo : EIATTR_MIN_STACK_SIZE
	.align		4
.L_68:
        /*0198*/ 	.byte	0x04, 0x12
        /*019a*/ 	.short	(.L_70 - .L_69)
	.align		4
.L_69:
        /*019c*/ 	.word	index@(_Z16Hanon_Exercise_1Pi)
        /*01a0*/ 	.word	0x00000000


	//----- nvinfo : EIATTR_MIN_STACK_SIZE
	.align		4
.L_70:
        /*01a4*/ 	.byte	0x04, 0x12
        /*01a6*/ 	.short	(.L_72 - .L_71)
	.align		4
.L_71:
        /*01a8*/ 	.word	index@(_Z16Hanon_Exercise_0Pi)
        /*01ac*/ 	.word	0x00000000
.L_72:


//--------------------- .nv.compat                --------------------------
	.section	.nv.compat,"",@"SHT_CUDA_COMPAT_INFO"
	.align	4
        /*0000*/ 	.byte	0x02, 0x09, 0x00, 0x00, 0x02, 0x02, 0x01, 0x00, 0x02, 0x05, 0x05, 0x00, 0x03, 0x07, 0x01, 0x01
        /*0010*/ 	.byte	0x02, 0x03, 0x00, 0x00, 0x02, 0x06, 0x01, 0x00, 0x04, 0x0b, 0x08, 0x00, 0x09, 0x00, 0x00, 0x00
        /*0020*/ 	.byte	0x00, 0x00, 0x00, 0x00


//--------------------- .nv.info._Z17Hanon_Exercise_11v --------------------------
	.section	.nv.info._Z17Hanon_Exercise_11v,"",@"SHT_CUDA_INFO"
	.sectionflags	@""
	.align	4


	//----- nvinfo : EIATTR_CUDA_API_VERSION
	.align		4
        /*0000*/ 	.byte	0x04, 0x37
        /*0002*/ 	.short	(.L_74 - .L_73)
.L_73:
        /*0004*/ 	.word	0x00000082


	//----- nvinfo : EIATTR_SPARSE_MMA_MASK
	.align		4
.L_74:
        /*0008*/ 	.byte	0x03, 0x50
        /*000a*/ 	.short	0x0000


	//----- nvinfo : EIATTR_MAXREG_COUNT
	.align		4
        /*000c*/ 	.byte	0x03, 0x1b
        /*000e*/ 	.short	0x00ff


	//----- nvinfo : EIATTR_MERCURY_ISA_VERSION
	.align		4
        /*0010*/ 	.byte	0x03, 0x5f
        /*0012*/ 	.short	0x0101


	//----- nvinfo : EIATTR_VRC_CTA_INIT_COUNT
	.align		4
        /*0014*/ 	.byte	0x02, 0x4a
	.zero		1
	.zero		1


	//----- nvinfo : EIATTR_EXIT_INSTR_OFFSETS
	.align		4
        /*0018*/ 	.byte	0x04, 0x1c
        /*001a*/ 	.short	(.L_76 - .L_75)


	//   ....[0]....
.L_75:
        /*001c*/ 	.word	0x000000f0


	//----- nvinfo : EIATTR_SW_WAR
	.align		4
.L_76:
        /*0020*/ 	.byte	0x04, 0x36
        /*0022*/ 	.short	(.L_78 - .L_77)
.L_77:
        /*0024*/ 	.word	0x00000008
.L_78:


//--------------------- .nv.info._Z17Hanon_Exercise_10v --------------------------
	.section	.nv.info._Z17Hanon_Exercise_10v,"",@"SHT_CUDA_INFO"
	.sectionflags	@""
	.align	4


	//----- nvinfo : EIATTR_CUDA_API_VERSION
	.align		4
        /*0000*/ 	.byte	0x04, 0x37
        /*0002*/ 	.short	(.L_80 - .L_79)
.L_79:
        /*0004*/ 	.word	0x00000082


	//----- nvinfo : EIATTR_SPARSE_MMA_MASK
	.align		4
.L_80:
        /*0008*/ 	.byte	0x03, 0x50
        /*000a*/ 	.short	0x0000


	//----- nvinfo : EIATTR_MAXREG_COUNT
	.align		4
        /*000c*/ 	.byte	0x03, 0x1b
        /*000e*/ 	.short	0x00ff


	//----- nvinfo : EIATTR_MERCURY_ISA_VERSION
	.align		4
        /*0010*/ 	.byte	0x03, 0x5f
        /*0012*/ 	.short	0x0101


	//----- nvinfo : EIATTR_VRC_CTA_INIT_COUNT
	.align		4
        /*0014*/ 	.byte	0x02, 0x4a
	.zero		1
	.zero		1


	//----- nvinfo : EIATTR_EXIT_INSTR_OFFSETS
	.align		4
        /*0018*/ 	.byte	0x04, 0x1c
        /*001a*/ 	.short	(.L_82 - .L_81)


	//   ....[0]....
.L_81:
        /*001c*/ 	.word	0x000000f0


	//----- nvinfo : EIATTR_SW_WAR
	.align		4
.L_82:
        /*0020*/ 	.byte	0x04, 0x36
        /*0022*/ 	.short	(.L_84 - .L_83)
.L_83:
        /*0024*/ 	.word	0x00000008
.L_84:


//--------------------- .nv.info._Z16Hanon_Exercise_9v --------------------------
	.section	.nv.info._Z16Hanon_Exercise_9v,"",@"SHT_CUDA_INFO"
	.sectionflags	@""
	.align	4


	//----- nvinfo : EIATTR_CUDA_API_VERSION
	.align		4
        /*0000*/ 	.byte	0x04, 0x37
        /*0002*/ 	.short	(.L_86 - .L_85)
.L_85:
        /*0004*/ 	.word	0x00000082


	//----- nvinfo : EIATTR_SPARSE_MMA_MASK
	.align		4
.L_86:
        /*0008*/ 	.byte	0x03, 0x50
        /*000a*/ 	.short	0x0000


	//----- nvinfo : EIATTR_MAXREG_COUNT
	.align		4
        /*000c*/ 	.byte	0x03, 0x1b
        /*000e*/ 	.short	0x00ff


	//----- nvinfo : EIATTR_MERCURY_ISA_VERSION
	.align		4
        /*0010*/ 	.byte	0x03, 0x5f
        /*0012*/ 	.short	0x0101


	//----- nvinfo : EIATTR_VRC_CTA_INIT_COUNT
	.align		4
        /*0014*/ 	.byte	0x02, 0x4a
	.zero		1
	.zero		1


	//----- nvinfo : EIATTR_EXIT_INSTR_OFFSETS
	.align		4
        /*0018*/ 	.byte	0x04, 0x1c
        /*001a*/ 	.short	(.L_88 - .L_87)


	//   ....[0]....
.L_87:
        /*001c*/ 	.word	0x000000f0


	//----- nvinfo : EIATTR_SW_WAR
	.align		4
.L_88:
        /*0020*/ 	.byte	0x04, 0x36
        /*0022*/ 	.short	(.L_90 - .L_89)
.L_89:
        /*0024*/ 	.word	0x00000008
.L_90:


//--------------------- .nv.info._Z16Hanon_Exercise_8v --------------------------
	.section	.nv.info._Z16Hanon_Exercise_8v,"",@"SHT_CUDA_INFO"
	.sectionflags	@""
	.align	4


	//----- nvinfo : EIATTR_CUDA_API_VERSION
	.align		4
        /*0000*/ 	.byte	0x04, 0x37
        /*0002*/ 	.short	(.L_92 - .L_91)
.L_91:
        /*0004*/ 	.word	0x00000082


	//----- nvinfo : EIATTR_SPARSE_MMA_MASK
	.align		4
.L_92:
        /*0008*/ 	.byte	0x03, 0x50
        /*000a*/ 	.short	0x0000


	//----- nvinfo : EIATTR_MAXREG_COUNT
	.align		4
        /*000c*/ 	.byte	0x03, 0x1b
        /*000e*/ 	.short	0x00ff


	//----- nvinfo : EIATTR_MERCURY_ISA_VERSION
	.align		4
        /*0010*/ 	.byte	0x03, 0x5f
        /*0012*/ 	.short	0x0101


	//----- nvinfo : EIATTR_VRC_CTA_INIT_COUNT
	.align		4
        /*0014*/ 	.byte	0x02, 0x4a
	.zero		1
	.zero		1


	//----- nvinfo : EIATTR_EXIT_INSTR_OFFSETS
	.align		4
        /*0018*/ 	.byte	0x04, 0x1c
        /*001a*/ 	.short	(.L_94 - .L_93)


	//   ....[0]....
.L_93:
        /*001c*/ 	.word	0x000000b0


	//----- nvinfo : EIATTR_SW_WAR
	.align		4
.L_94:
        /*0020*/ 	.byte	0x04, 0x36
        /*0022*/ 	.short	(.L_96 - .L_95)
.L_95:
        /*0024*/ 	.word	0x00000008
.L_96:


//--------------------- .nv.info._Z16Hanon_Exercise_7Pi --------------------------
	.section	.nv.info._Z16Hanon_Exercise_7Pi,"",@"SHT_CUDA_INFO"
	.sectionflags	@""
	.align	4


	//----- nvinfo : EIATTR_CUDA_API_VERSION
	.align		4
        /*0000*/ 	.byte	0x04, 0x37
        /*0002*/ 	.short	(.L_98 - .L_97)
.L_97:
        /*0004*/ 	.word	0x00000082


	//----- nvinfo : EIATTR_KPARAM_INFO
	.align		4
.L_98:
        /*0008*/ 	.byte	0x04, 0x17
        /*000a*/ 	.short	(.L_100 - .L_99)
.L_99:
        /*000c*/ 	.word	0x00000000
        /*0010*/ 	.short	0x0000
        /*0012*/ 	.short	0x0000
        /*0014*/ 	.byte	0x00, 0xf5, 0x21, 0x00


	//----- nvinfo : EIATTR_SPARSE_MMA_MASK
	.align		4
.L_100:
        /*0018*/ 	.byte	0x03, 0x50
        /*001a*/ 	.short	0x0000


	//----- nvinfo : EIATTR_MAXREG_COUNT
	.align		4
        /*001c*/ 	.byte	0x03, 0x1b
        /*001e*/ 	.short	0x00ff


	//----- nvinfo : EIATTR_MERCURY_ISA_VERSION
	.align		4
        /*0020*/ 	.byte	0x03, 0x5f
        /*0022*/ 	.short	0x0101


	//----- nvinfo : EIATTR_VRC_CTA_INIT_COUNT
	.align		4
        /*0024*/ 	.byte	0x02, 0x4a
	.zero		1
	.zero		1


	//----- nvinfo : EIATTR_EXIT_INSTR_OFFSETS
	.align		4
        /*0028*/ 	.byte	0x04, 0x1c
        /*002a*/ 	.short	(.L_102 - .L_101)


	//   ....[0]....
.L_101:
        /*002c*/ 	.word	0x00000130


	//----- nvinfo : EIATTR_CBANK_PARAM_SIZE
	.align		4
.L_102:
        /*0030*/ 	.byte	0x03, 0x19
        /*0032*/ 	.short	0x0008


	//----- nvinfo : EIATTR_PARAM_CBANK
	.align		4
        /*0034*/ 	.byte	0x04, 0x0a
        /*0036*/ 	.short	(.L_104 - .L_103)
	.align		4
.L_103:
        /*0038*/ 	.word	index@(.nv.constant0._Z16Hanon_Exercise_7Pi)
        /*003c*/ 	.short	0x0380
        /*003e*/ 	.short	0x0008


	//----- nvinfo : EIATTR_SW_WAR
	.align		4
.L_104:
        /*0040*/ 	.byte	0x04, 0x36
        /*0042*/ 	.short	(.L_106 - .L_105)
.L_105:
        /*0044*/ 	.word	0x00000008
.L_106:


//--------------------- .nv.info._Z16Hanon_Exercise_6Pi --------------------------
	.section	.nv.info._Z16Hanon_Exercise_6Pi,"",@"SHT_CUDA_INFO"
	.sectionflags	@""
	.align	4


	//----- nvinfo : EIATTR_CUDA_API_VERSION
	.align		4
        /*0000*/ 	.byte	0x04, 0x37
        /*0002*/ 	.short	(.L_108 - .L_107)
.L_107:
        /*0004*/ 	.word	0x00000082


	//----- nvinfo : EIATTR_KPARAM_INFO
	.align		4
.L_108:
        /*0008*/ 	.byte	0x04, 0x17
        /*000a*/ 	.short	(.L_110 - .L_109)
.L_109:
        /*000c*/ 	.word	0x00000000
        /*0010*/ 	.short	0x0000
        /*0012*/ 	.short	0x0000
        /*0014*/ 	.byte	0x00, 0xf5, 0x21, 0x00


	//----- nvinfo : EIATTR_SPARSE_MMA_MASK
	.align		4
.L_110:
        /*0018*/ 	.byte	0x03, 0x50
        /*001a*/ 	.short	0x0000


	//----- nvinfo : EIATTR_MAXREG_COUNT
	.align		4
        /*001c*/ 	.byte	0x03, 0x1b
        /*001e*/ 	.short	0x00ff


	//----- nvinfo : EIATTR_MERCURY_ISA_VERSION
	.align		4
        /*0020*/ 	.byte	0x03, 0x5f
        /*0022*/ 	.short	0x0101


	//----- nvinfo : EIATTR_VRC_CTA_INIT_COUNT
	.align		4
        /*0024*/ 	.byte	0x02, 0x4a
	.zero		1
	.zero		1


	//----- nvinfo : EIATTR_EXIT_INSTR_OFFSETS
	.align		4
        /*0028*/ 	.byte	0x04, 0x1c
        /*002a*/ 	.short	(.L_112 - .L_111)


	//   ....[0]....
.L_111:
        /*002c*/ 	.word	0x00000110


	//----- nvinfo : EIATTR_CBANK_PARAM_SIZE
	.align		4
.L_112:
        /*0030*/ 	.byte	0x03, 0x19
        /*0032*/ 	.short	0x0008


	//----- nvinfo : EIATTR_PARAM_CBANK
	.align		4
        /*0034*/ 	.byte	0x04, 0x0a
        /*0036*/ 	.short	(.L_114 - .L_113)
	.align		4
.L_113:
        /*0038*/ 	.word	index@(.nv.constant0._Z16Hanon_Exercise_6Pi)
        /*003c*/ 	.short	0x0380
        /*003e*/ 	.short	0x0008


	//----- nvinfo : EIATTR_SW_WAR
	.align		4
.L_114:
        /*0040*/ 	.byte	0x04, 0x36
        /*0042*/ 	.short	(.L_116 - .L_115)
.L_115:
        /*0044*/ 	.word	0x00000008
.L_116:


//--------------------- .nv.info._Z16Hanon_Exercise_5Pi --------------------------
	.section	.nv.info._Z16Hanon_Exercise_5Pi,"",@"SHT_CUDA_INFO"
	.sectionflags	@""
	.align	4


	//----- nvinfo : EIATTR_CUDA_API_VERSION
	.align		4
        /*0000*/ 	.byte	0x04, 0x37
        /*0002*/ 	.short	(.L_118 - .L_117)
.L_117:
        /*0004*/ 	.word	0x00000082


	//----- nvinfo : EIATTR_KPARAM_INFO
	.align		4
.L_118:
        /*0008*/ 	.byte	0x04, 0x17
        /*000a*/ 	.short	(.L_120 - .L_119)
.L_119:
        /*000c*/ 	.word	0x00000000
        /*0010*/ 	.short	0x0000
        /*0012*/ 	.short	0x0000
        /*0014*/ 	.byte	0x00, 0xf5, 0x21, 0x00


	//----- nvinfo : EIATTR_SPARSE_MMA_MASK
	.align		4
.L_120:
        /*0018*/ 	.byte	0x03, 0x50
        /*001a*/ 	.short	0x0000


	//----- nvinfo : EIATTR_MAXREG_COUNT
	.align		4
        /*001c*/ 	.byte	0x03, 0x1b
        /*001e*/ 	.short	0x00ff


	//----- nvinfo : EIATTR_MERCURY_ISA_VERSION
	.align		4
        /*0020*/ 	.byte	0x03, 0x5f
        /*0022*/ 	.short	0x0101


	//----- nvinfo : EIATTR_VRC_CTA_INIT_COUNT
	.align		4
        /*0024*/ 	.byte	0x02, 0x4a
	.zero		1
	.zero		1


	//----- nvinfo : EIATTR_EXIT_INSTR_OFFSETS
	.align		4
        /*0028*/ 	.byte	0x04, 0x1c
        /*002a*/ 	.short	(.L_122 - .L_121)


	//   ....[0]....
.L_121:
        /*002c*/ 	.word	0x000000f0


	//----- nvinfo : EIATTR_CBANK_PARAM_SIZE
	.align		4
.L_122:
        /*0030*/ 	.byte	0x03, 0x19
        /*0032*/ 	.short	0x0008


	//----- nvinfo : EIATTR_PARAM_CBANK
	.align		4
        /*0034*/ 	.byte	0x04, 0x0a
        /*0036*/ 	.short	(.L_124 - .L_123)
	.align		4
.L_123:
        /*0038*/ 	.word	index@(.nv.constant0._Z16Hanon_Exercise_5Pi)
        /*003c*/ 	.short	0x0380
        /*003e*/ 	.short	0x0008


	//----- nvinfo : EIATTR_SW_WAR
	.align		4
.L_124:
        /*0040*/ 	.byte	0x04, 0x36
        /*0042*/ 	.short	(.L_126 - .L_125)
.L_125:
        /*0044*/ 	.word	0x00000008
.L_126:


//--------------------- .nv.info._Z16Hanon_Exercise_4Pi --------------------------
	.section	.nv.info._Z16Hanon_Exercise_4Pi,"",@"SHT_CUDA_INFO"
	.sectionflags	@""
	.align	4


	//----- nvinfo : EIATTR_CUDA_API_VERSION
	.align		4
        /*0000*/ 	.byte	0x04, 0x37
        /*0002*/ 	.short	(.L_128 - .L_127)
.L_127:
        /*0004*/ 	.word	0x00000082


	//----- nvinfo : EIATTR_KPARAM_INFO
	.align		4
.L_128:
        /*0008*/ 	.byte	0x04, 0x17
        /*000a*/ 	.short	(.L_130 - .L_129)
.L_129:
        /*000c*/ 	.word	0x00000000
        /*0010*/ 	.short	0x0000
        /*0012*/ 	.short	0x0000
        /*0014*/ 	.byte	0x00, 0xf5, 0x21, 0x00


	//----- nvinfo : EIATTR_SPARSE_MMA_MASK
	.align		4
.L_130:
        /*0018*/ 	.byte	0x03, 0x50
        /*001a*/ 	.short	0x0000


	//----- nvinfo : EIATTR_MAXREG_COUNT
	.align		4
        /*001c*/ 	.byte	0x03, 0x1b
        /*001e*/ 	.short	0x00ff


	//----- nvinfo : EIATTR_MERCURY_ISA_VERSION
	.align		4
        /*0020*/ 	.byte	0x03, 0x5f
        /*0022*/ 	.short	0x0101


	//----- nvinfo : EIATTR_VRC_CTA_INIT_COUNT
	.align		4
        /*0024*/ 	.byte	0x02, 0x4a
	.zero		1
	.zero		1


	//----- nvinfo : EIATTR_EXIT_INSTR_OFFSETS
	.align		4
        /*0028*/ 	.byte	0x04, 0x1c
        /*002a*/ 	.short	(.L_132 - .L_131)


	//   ....[0]....
.L_131:
        /*002c*/ 	.word	0x000000c0


	//----- nvinfo : EIATTR_CBANK_PARAM_SIZE
	.align		4
.L_132:
        /*0030*/ 	.byte	0x03, 0x19
        /*0032*/ 	.short	0x0008


	//----- nvinfo : EIATTR_PARAM_CBANK
	.align		4
        /*0034*/ 	.byte	0x04, 0x0a
        /*0036*/ 	.short	(.L_134 - .L_133)
	.align		4
.L_133:
        /*0038*/ 	.word	index@(.nv.constant0._Z16Hanon_Exercise_4Pi)
        /*003c*/ 	.short	0x0380
        /*003e*/ 	.short	0x0008


	//----- nvinfo : EIATTR_SW_WAR
	.align		4
.L_134:
        /*0040*/ 	.byte	0x04, 0x36
        /*0042*/ 	.short	(.L_136 - .L_135)
.L_135:
        /*0044*/ 	.word	0x00000008
.L_136:


//--------------------- .nv.info._Z16Hanon_Exercise_3Pi --------------------------
	.section	.nv.info._Z16Hanon_Exercise_3Pi,"",@"SHT_CUDA_INFO"
	.sectionflags	@""
	.align	4


	//----- nvinfo : EIATTR_CUDA_API_VERSION
	.align		4
        /*0000*/ 	.byte	0x04, 0x37
        /*0002*/ 	.short	(.L_138 - .L_137)
.L_137:
        /*0004*/ 	.word	0x00000082


	//----- nvinfo : EIATTR_KPARAM_INFO
	.align		4
.L_138:
        /*0008*/ 	.byte	0x04, 0x17
        /*000a*/ 	.short	(.L_140 - .L_139)
.L_139:
        /*000c*/ 	.word	0x00000000
        /*0010*/ 	.short	0x0000
        /*0012*/ 	.short	0x0000
        /*0014*/ 	.byte	0x00, 0xf5, 0x21, 0x00


	//----- nvinfo : EIATTR_SPARSE_MMA_MASK
	.align		4
.L_140:
        /*0018*/ 	.byte	0x03, 0x50
        /*001a*/ 	.short	0x0000


	//----- nvinfo : EIATTR_MAXREG_COUNT
	.align		4
        /*001c*/ 	.byte	0x03, 0x1b
        /*001e*/ 	.short	0x00ff


	//----- nvinfo : EIATTR_MERCURY_ISA_VERSION
	.align		4
        /*0020*/ 	.byte	0x03, 0x5f
        /*0022*/ 	.short	0x0101


	//----- nvinfo : EIATTR_VRC_CTA_INIT_COUNT
	.align		4
        /*0024*/ 	.byte	0x02, 0x4a
	.zero		1
	.zero		1


	//----- nvinfo : EIATTR_EXIT_INSTR_OFFSETS
	.align		4
        /*0028*/ 	.byte	0x04, 0x1c
        /*002a*/ 	.short	(.L_142 - .L_141)


	//   ....[0]....
.L_141:
        /*002c*/ 	.word	0x000000f0


	//----- nvinfo : EIATTR_CBANK_PARAM_SIZE
	.align		4
.L_142:
        /*0030*/ 	.byte	0x03, 0x19
        /*0032*/ 	.short	0x0008


	//----- nvinfo : EIATTR_PARAM_CBANK
	.align		4
        /*0034*/ 	.byte	0x04, 0x0a
        /*0036*/ 	.short	(.L_144 - .L_143)
	.align		4
.L_143:
        /*0038*/ 	.word	index@(.nv.constant0._Z16Hanon_Exercise_3Pi)
        /*003c*/ 	.short	0x0380
        /*003e*/ 	.short	0x0008


	//----- nvinfo : EIATTR_SW_WAR
	.align		4
.L_144:
        /*0040*/ 	.byte	0x04, 0x36
        /*0042*/ 	.short	(.L_146 - .L_145)
.L_145:
        /*0044*/ 	.word	0x00000008
.L_146:


//--------------------- .nv.info._Z16Hanon_Exercise_2Pi --------------------------
	.section	.nv.info._Z16Hanon_Exercise_2Pi,"",@"SHT_CUDA_INFO"
	.sectionflags	@""
	.align	4


	//----- nvinfo : EIATTR_CUDA_API_VERSION
	.align		4
        /*0000*/ 	.byte	0x04, 0x37
        /*0002*/ 	.short	(.L_148 - .L_147)
.L_147:
        /*0004*/ 	.word	0x00000082


	//----- nvinfo : EIATTR_KPARAM_INFO
	.align		4
.L_148:
        /*0008*/ 	.byte	0x04, 0x17
        /*000a*/ 	.short	(.L_150 - .L_149)
.L_149:
        /*000c*/ 	.word	0x00000000
        /*0010*/ 	.short	0x0000
        /*0012*/ 	.short	0x0000
        /*0014*/ 	.byte	0x00, 0xf5, 0x21, 0x00


	//----- nvinfo : EIATTR_SPARSE_MMA_MASK
	.align		4
.L_150:
        /*0018*/ 	.byte	0x03, 0x50
        /*001a*/ 	.short	0x0000


	//----- nvinfo : EIATTR_MAXREG_COUNT
	.align		4
        /*001c*/ 	.byte	0x03, 0x1b
        /*001e*/ 	.short	0x00ff


	//----- nvinfo : EIATTR_MERCURY_ISA_VERSION
	.align		4
        /*0020*/ 	.byte	0x03, 0x5f
        /*0022*/ 	.short	0x0101


	//----- nvinfo : EIATTR_VRC_CTA_INIT_COUNT
	.align		4
        /*0024*/ 	.byte	0x02, 0x4a
	.zero		1
	.zero		1


	//----- nvinfo : EIATTR_EXIT_INSTR_OFFSETS
	.align		4
        /*0028*/ 	.byte	0x04, 0x1c
        /*002a*/ 	.short	(.L_152 - .L_151)


	//   ....[0]....
.L_151:
        /*002c*/ 	.word	0x00000080


	//----- nvinfo : EIATTR_CBANK_PARAM_SIZE
	.align		4
.L_152:
        /*0030*/ 	.byte	0x03, 0x19
        /*0032*/ 	.short	0x0008


	//----- nvinfo : EIATTR_PARAM_CBANK
	.align		4
        /*0034*/ 	.byte	0x04, 0x0a
        /*0036*/ 	.short	(.L_154 - .L_153)
	.align		4
.L_153:
        /*0038*/ 	.word	index@(.nv.constant0._Z16Hanon_Exercise_2Pi)
        /*003c*/ 	.short	0x0380
        /*003e*/ 	.short	0x0008


	//----- nvinfo : EIATTR_SW_WAR
	.align		4
.L_154:
        /*0040*/ 	.byte	0x04, 0x36
        /*0042*/ 	.short	(.L_156 - .L_155)
.L_155:
        /*0044*/ 	.word	0x00000008
.L_156:


//--------------------- .nv.info._Z16Hanon_Exercise_1Pi --------------------------
	.section	.nv.info._Z16Hanon_Exercise_1Pi,"",@"SHT_CUDA_INFO"
	.sectionflags	@""
	.align	4


	//----- nvinfo : EIATTR_CUDA_API_VERSION
	.align		4
        /*0000*/ 	.byte	0x04, 0x37
        /*0002*/ 	.short	(.L_158 - .L_157)
.L_157:
        /*0004*/ 	.word	0x00000082


	//----- nvinfo : EIATTR_KPARAM_INFO
	.align		4
.L_158:
        /*0008*/ 	.byte	0x04, 0x17
        /*000a*/ 	.short	(.L_160 - .L_159)
.L_159:
        /*000c*/ 	.word	0x00000000
        /*0010*/ 	.short	0x0000
        /*0012*/ 	.short	0x0000
        /*0014*/ 	.byte	0x00, 0xf5, 0x21, 0x00


	//----- nvinfo : EIATTR_SPARSE_MMA_MASK
	.align		4
.L_160:
        /*0018*/ 	.byte	0x03, 0x50
        /*001a*/ 	.short	0x0000


	//----- nvinfo : EIATTR_MAXREG_COUNT
	.align		4
        /*001c*/ 	.byte	0x03, 0x1b
        /*001e*/ 	.short	0x00ff


	//----- nvinfo : EIATTR_MERCURY_ISA_VERSION
	.align		4
        /*0020*/ 	.byte	0x03, 0x5f
        /*0022*/ 	.short	0x0101


	//----- nvinfo : EIATTR_VRC_CTA_INIT_COUNT
	.align		4
        /*0024*/ 	.byte	0x02, 0x4a
	.zero		1
	.zero		1


	//----- nvinfo : EIATTR_EXIT_INSTR_OFFSETS
	.align		4
        /*0028*/ 	.byte	0x04, 0x1c
        /*002a*/ 	.short	(.L_162 - .L_161)


	//   ....[0]....
.L_161:
        /*002c*/ 	.word	0x00000070


	//----- nvinfo : EIATTR_CBANK_PARAM_SIZE
	.align		4
.L_162:
        /*0030*/ 	.byte	0x03, 0x19
        /*0032*/ 	.short	0x0008


	//----- nvinfo : EIATTR_PARAM_CBANK
	.align		4
        /*0034*/ 	.byte	0x04, 0x0a
        /*0036*/ 	.short	(.L_164 - .L_163)
	.align		4
.L_163:
        /*0038*/ 	.word	index@(.nv.constant0._Z16Hanon_Exercise_1Pi)
        /*003c*/ 	.short	0x0380
        /*003e*/ 	.short	0x0008


	//----- nvinfo : EIATTR_SW_WAR
	.align		4
.L_164:
        /*0040*/ 	.byte	0x04, 0x36
        /*0042*/ 	.short	(.L_166 - .L_165)
.L_165:
        /*0044*/ 	.word	0x00000008
.L_166:


//--------------------- .nv.info._Z16Hanon_Exercise_0Pi --------------------------
	.section	.nv.info._Z16Hanon_Exercise_0Pi,"",@"SHT_CUDA_INFO"
	.sectionflags	@""
	.align	4


	//----- nvinfo : EIATTR_CUDA_API_VERSION
	.align		4
        /*0000*/ 	.byte	0x04, 0x37
        /*0002*/ 	.short	(.L_168 - .L_167)
.L_167:
        /*0004*/ 	.word	0x00000082


	//----- nvinfo : EIATTR_KPARAM_INFO
	.align		4
.L_168:
        /*0008*/ 	.byte	0x04, 0x17
        /*000a*/ 	.short	(.L_170 - .L_169)
.L_169:
        /*000c*/ 	.word	0x00000000
        /*0010*/ 	.short	0x0000
        /*0012*/ 	.short	0x0000
        /*0014*/ 	.byte	0x00, 0xf5, 0x21, 0x00


	//----- nvinfo : EIATTR_SPARSE_MMA_MASK
	.align		4
.L_170:
        /*0018*/ 	.byte	0x03, 0x50
        /*001a*/ 	.short	0x0000


	//----- nvinfo : EIATTR_MAXREG_COUNT
	.align		4
        /*001c*/ 	.byte	0x03, 0x1b
        /*001e*/ 	.short	0x00ff


	//----- nvinfo : EIATTR_MERCURY_ISA_VERSION
	.align		4
        /*0020*/ 	.byte	0x03, 0x5f
        /*0022*/ 	.short	0x0101


	//----- nvinfo : EIATTR_VRC_CTA_INIT_COUNT
	.align		4
        /*0024*/ 	.byte	0x02, 0x4a
	.zero		1
	.zero		1


	//----- nvinfo : EIATTR_EXIT_INSTR_OFFSETS
	.align		4
        /*0028*/ 	.byte	0x04, 0x1c
        /*002a*/ 	.short	(.L_172 - .L_171)


	//   ....[0]....
.L_171:
        /*002c*/ 	.word	0x00000060


	//----- nvinfo : EIATTR_CBANK_PARAM_SIZE
	.align		4
.L_172:
        /*0030*/ 	.byte	0x03, 0x19
        /*0032*/ 	.short	0x0008


	//----- nvinfo : EIATTR_PARAM_CBANK
	.align		4
        /*0034*/ 	.byte	0x04, 0x0a
        /*0036*/ 	.short	(.L_174 - .L_173)
	.align		4
.L_173:
        /*0038*/ 	.word	index@(.nv.constant0._Z16Hanon_Exercise_0Pi)
        /*003c*/ 	.short	0x0380
        /*003e*/ 	.short	0x0008


	//----- nvinfo : EIATTR_SW_WAR
	.align		4
.L_174:
        /*0040*/ 	.byte	0x04, 0x36
        /*0042*/ 	.short	(.L_176 - .L_175)
.L_175:
        /*0044*/ 	.word	0x00000008
.L_176:


//--------------------- .nv.callgraph             --------------------------
	.section	.nv.callgraph,"",@"SHT_CUDA_CALLGRAPH"
	.align	4
	.sectionentsize	8
	.align		4
        /*0000*/ 	.word	0x00000000
	.align		4
        /*0004*/ 	.word	0xffffffff
	.align		4
        /*0008*/ 	.word	0x00000000
	.align		4
        /*000c*/ 	.word	0xfffffffe
	.align		4
        /*0010*/ 	.word	0x00000000
	.align		4
        /*0014*/ 	.word	0xfffffffd
	.align		4
        /*0018*/ 	.word	0x00000000
	.align		4
        /*001c*/ 	.word	0xfffffffc


//--------------------- .nv.constant4             --------------------------
	.section	.nv.constant4,"a",@progbits
	.align	8
	.align		8
.nv.constant4:
        /*0000*/ 	.dword	b_on_dev


//--------------------- .text._Z17Hanon_Exercise_11v --------------------------
	.section	.text._Z17Hanon_Exercise_11v,"ax",@progbits
	.align	128
        .global         _Z17Hanon_Exercise_11v
        .type           _Z17Hanon_Exercise_11v,@function
        .size           _Z17Hanon_Exercise_11v,(.L_x_12 - _Z17Hanon_Exercise_11v)
        .other          _Z17Hanon_Exercise_11v,@"STO_CUDA_ENTRY STV_DEFAULT"
_Z17Hanon_Exercise_11v:
.text._Z17Hanon_Exercise_11v:
[----:B------:R-:W-:Y:S01]  /*0000*/  LDC R1, c[0x0][0x37c] ;  /* 0x0000df00ff017b82 */ /* 0x000fe20000000800 */
[----:B------:R-:W0:Y:S07]  /*0010*/  S2R R9, SR_TID.X ;  /* 0x0000000000097919 */ /* 0x000e2e0000002100 */
[----:B------:R-:W1:Y:S01]  /*0020*/  LDC R0, c[0x0][0x364] ;  /* 0x0000d900ff007b82 */ /* 0x000e620000000800 */
[----:B------:R-:W2:Y:S01]  /*0030*/  LDCU.64 UR4, c[0x0][0x358] ;  /* 0x00006b00ff0477ac */ /* 0x000ea20008000a00 */
[----:B------:R-:W1:Y:S06]  /*0040*/  S2R R7, SR_TID.Y ;  /* 0x0000000000077919 */ /* 0x000e6c0000002200 */
[----:B------:R-:W0:Y:S08]  /*0050*/  S2UR UR7, SR_CTAID.X ;  /* 0x00000000000779c3 */ /* 0x000e300000002500 */
[----:B------:R-:W0:Y:S08]  /*0060*/  LDC R4, c[0x0][0x360] ;  /* 0x0000d800ff047b82 */ /* 0x000e300000000800 */
[----:B------:R-:W3:Y:S08]  /*0070*/  LDC.64 R2, c[0x4][RZ] ;  /* 0x01000000ff027b82 */ /* 0x000ef00000000a00 */
[----:B------:R-:W1:Y:S01]  /*0080*/  S2UR UR6, SR_CTAID.Y ;  /* 0x00000000000679c3 */ /* 0x000e620000002600 */
[----:B0-----:R-:W-:-:S04]  /*0090*/  IMAD R5, R4, UR7, R9 ;  /* 0x0000000704057c24 */ /* 0x001fc8000f8e0209 */
[----:B---3--:R-:W-:-:S04]  /*00a0*/  IMAD.WIDE R2, R5, 0x20, R2 ;  /* 0x0000002005027825 */ /* 0x008fc800078e0202 */
[--C-:B-1----:R-:W-:Y:S02]  /*00b0*/  IMAD R5, R0, UR6, R7.reuse ;  /* 0x0000000600057c24 */ /* 0x102fe4000f8e0207 */
[----:B------:R-:W-:Y:S02]  /*00c0*/  IMAD R7, R4, R9, R7 ;  /* 0x0000000904077224 */ /* 0x000fe400078e0207 */
[----:B------:R-:W-:-:S05]  /*00d0*/  IMAD.WIDE.U32 R2, R5, 0x4, R2 ;  /* 0x0000000405027825 */ /* 0x000fca00078e0002 */
[----:B--2---:R-:W-:Y:S01]  /*00e0*/  STG.E desc[UR4][R2.64], R7 ;  /* 0x0000000702007986 */ /* 0x004fe2000c101904 */
[----:B------:R-:W-:Y:S05]  /*00f0*/  EXIT ;  /* 0x000000000000794d */ /* 0x000fea0003800000 */
.L_x_0:
[----:B------:R-:W-:-:S00]  /*0100*/  BRA `(.L_x_0) ;  /* 0xfffffffc00fc7947 */ /* 0x000fc0000383ffff */
[----:B------:R-:W-:-:S00]  /*0110*/  NOP ;  /* 0x0000000000007918 */ /* 0x000fc00000000000 */
        /* <DEDUP_REMOVED lines=14> */
.L_x_12:


//--------------------- .text._Z17Hanon_Exercise_10v --------------------------
	.section	.text._Z17Hanon_Exercise_10v,"ax",@progbits
	.align	128
        .global         _Z17Hanon_Exercise_10v
        .type           _Z17Hanon_Exercise_10v,@function
        .size           _Z17Hanon_Exercise_10v,(.L_x_13 - _Z17Hanon_Exercise_10v)
        .other          _Z17Hanon_Exercise_10v,@"STO_CUDA_ENTRY STV_DEFAULT"
_Z17Hanon_Exercise_10v:
.text._Z17Hanon_Exercise_10v:
[----:B------:R-:W-:Y:S01]  /*0000*/  LDC R1, c[0x0][0x37c] ;  /* 0x0000df00ff017b82 */ /* 0x000fe20000000800 */
[----:B------:R-:W0:Y:S01]  /*0010*/  S2R R7, SR_TID.X ;  /* 0x0000000000077919 */ /* 0x000e220000002100 */
[----:B------:R-:W1:Y:S06]  /*0020*/  LDCU UR7, c[0x0][0x360] ;  /* 0x00006c00ff0777ac */ /* 0x000e6c0008000800 */
[----:B------:R-:W0:Y:S01]  /*0030*/  LDC.64 R2, c[0x4][RZ] ;  /* 0x01000000ff027b82 */ /* 0x000e220000000a00 */
[----:B------:R-:W2:Y:S01]  /*0040*/  S2R R5, SR_TID.Y ;  /* 0x0000000000057919 */ /* 0x000ea20000002200 */
[----:B------:R-:W3:Y:S01]  /*0050*/  LDCU UR8, c[0x0][0x364] ;  /* 0x00006c80ff0877ac */ /* 0x000ee20008000800 */
[----:B------:R-:W4:Y:S05]  /*0060*/  LDCU.64 UR4, c[0x0][0x358] ;  /* 0x00006b00ff0477ac */ /* 0x000f2a0008000a00 */
[----:B------:R-:W3:Y:S08]  /*0070*/  LDC R0, c[0x0][0x368] ;  /* 0x0000da00ff007b82 */ /* 0x000ef00000000800 */
[----:B------:R-:W5:Y:S01]  /*0080*/  S2UR UR6, SR_CTAID.X ;  /* 0x00000000000679c3 */ /* 0x000f620000002500 */
[----:B0-----:R-:W-:-:S04]  /*0090*/  IMAD.WIDE.U32 R2, R7, 0x20, R2 ;  /* 0x0000002007027825 */ /* 0x001fc800078e0002 */
[----:B---3--:R-:W-:Y:S02]  /*00a0*/  IMAD R0, R0, UR8, RZ ;  /* 0x0000000800007c24 */ /* 0x008fe4000f8e02ff */
[----:B--2---:R-:W-:-:S04]  /*00b0*/  IMAD.WIDE.U32 R2, R5, 0x4, R2 ;  /* 0x0000000405027825 */ /* 0x004fc800078e0002 */
[----:B-----5:R-:W-:-:S04]  /*00c0*/  IMAD R0, R0, UR6, R5 ;  /* 0x0000000600007c24 */ /* 0x020fc8000f8e0205 */
[----:B-1----:R-:W-:-:S05]  /*00d0*/  IMAD R5, R0, UR7, R7 ;  /* 0x0000000700057c24 */ /* 0x002fca000f8e0207 */
[----:B----4-:R-:W-:Y:S01]  /*00e0*/  STG.E desc[UR4][R2.64], R5 ;  /* 0x0000000502007986 */ /* 0x010fe2000c101904 */
[----:B------:R-:W-:Y:S05]  /*00f0*/  EXIT ;  /* 0x000000000000794d */ /* 0x000fea0003800000 */
.L_x_1:
        /* <DEDUP_REMOVED lines=16> */
.L_x_13:


//--------------------- .text._Z16Hanon_Exercise_9v --------------------------
	.section	.text._Z16Hanon_Exercise_9v,"ax",@progbits
	.align	128
        .global         _Z16Hanon_Exercise_9v
        .type           _Z16Hanon_Exercise_9v,@function
        .size           _Z16Hanon_Exercise_9v,(.L_x_14 - _Z16Hanon_Exercise_9v)
        .other          _Z16Hanon_Exercise_9v,@"STO_CUDA_ENTRY STV_DEFAULT"
_Z16Hanon_Exercise_9v:
.text._Z16Hanon_Exercise_9v:
[----:B------:R-:W-:Y:S01]  /*0000*/  LDC R1, c[0x0][0x37c] ;  /* 0x0000df00ff017b82 */ /* 0x000fe20000000800 */
[----:B------:R-:W0:Y:S01]  /*0010*/  S2R R5, SR_TID.Y ;  /* 0x0000000000057919 */ /* 0x000e220000002200 */
[----:B------:R-:W1:Y:S06]  /*0020*/  LDCU UR7, c[0x0][0x360] ;  /* 0x00006c00ff0777ac */ /* 0x000e6c0008000800 */
[----:B------:R-:W0:Y:S01]  /*0030*/  LDC.64 R2, c[0x4][RZ] ;  /* 0x01000000ff027b82 */ /* 0x000e220000000a00 */
[----:B------:R-:W2:Y:S01]  /*0040*/  S2R R7, SR_TID.X ;  /* 0x0000000000077919 */ /* 0x000ea20000002100 */
        /* <DEDUP_REMOVED lines=11> */
.L_x_2:
        /* <DEDUP_REMOVED lines=16> */
.L_x_14:


//--------------------- .text._Z16Hanon_Exercise_8v --------------------------
	.section	.text._Z16Hanon_Exercise_8v,"ax",@progbits
	.align	128
        .global         _Z16Hanon_Exercise_8v
        .type           _Z16Hanon_Exercise_8v,@function
        .size           _Z16Hanon_Exercise_8v,(.L_x_15 - _Z16Hanon_Exercise_8v)
        .other          _Z16Hanon_Exercise_8v,@"STO_CUDA_ENTRY STV_DEFAULT"
_Z16Hanon_Exercise_8v:
.text._Z16Hanon_Exercise_8v:
[----:B------:R-:W-:Y:S01]  /*0000*/  LDC R1, c[0x0][0x37c] ;  /* 0x0000df00ff017b82 */ /* 0x000fe20000000800 */
[----:B------:R-:W0:Y:S07]  /*0010*/  S2R R7, SR_TID.X ;  /* 0x0000000000077919 */ /* 0x000e2e0000002100 */
[----:B------:R-:W1:Y:S01]  /*0020*/  LDC.64 R2, c[0x4][RZ] ;  /* 0x01000000ff027b82 */ /* 0x000e620000000a00 */
[----:B------:R-:W2:Y:S01]  /*0030*/  LDCU.64 UR4, c[0x0][0x358] ;  /* 0x00006b00ff0477ac */ /* 0x000ea20008000a00 */
[----:B0-----:R-:W-:Y:S01]  /*0040*/  SHF.R.U32.HI R5, RZ, 0x3, R7 ;  /* 0x00000003ff057819 */ /* 0x001fe20000011607 */
[----:B------:R-:W-:-:S04]  /*0050*/  IMAD.SHL.U32 R0, R7, 0x4, RZ ;  /* 0x0000000407007824 */ /* 0x000fc800078e00ff */
[----:B-1----:R-:W-:Y:S01]  /*0060*/  IMAD.WIDE.U32 R2, R5, 0x20, R2 ;  /* 0x0000002005027825 */ /* 0x002fe200078e0002 */
[----:B------:R-:W-:-:S04]  /*0070*/  LOP3.LUT R5, R0, 0x1c, RZ, 0xc0, !PT ;  /* 0x0000001c00057812 */ /* 0x000fc800078ec0ff */
[----:B------:R-:W-:-:S05]  /*0080*/  IADD3 R2, P0, PT, R2, R5, RZ ;  /* 0x0000000502027210 */ /* 0x000fca0007f1e0ff */
[----:B------:R-:W-:-:S05]  /*0090*/  IMAD.X R3, RZ, RZ, R3, P0 ;  /* 0x000000ffff037224 */ /* 0x000fca00000e0603 */
[----:B--2---:R-:W-:Y:S01]  /*00a0*/  STG.E desc[UR4][R2.64], R7 ;  /* 0x0000000702007986 */ /* 0x004fe2000c101904 */
[----:B------:R-:W-:Y:S05]  /*00b0*/  EXIT ;  /* 0x000000000000794d */ /* 0x000fea0003800000 */
.L_x_3:
        /* <DEDUP_REMOVED lines=12> */
.L_x_15:


//--------------------- .text._Z16Hanon_Exercise_7Pi --------------------------
	.section	.text._Z16Hanon_Exercise_7Pi,"ax",@progbits
	.align	128
        .global         _Z16Hanon_Exercise_7Pi
        .type           _Z16Hanon_Exercise_7Pi,@function
        .size           _Z16Hanon_Exercise_7Pi,(.L_x_16 - _Z16Hanon_Exercise_7Pi)
        .other          _Z16Hanon_Exercise_7Pi,@"STO_CUDA_ENTRY STV_DEFAULT"
_Z16Hanon_Exercise_7Pi:
.text._Z16Hanon_Exercise_7Pi:
[----:B------:R-:W-:Y:S01]  /*0000*/  LDC R1, c[0x0][0x37c] ;  /* 0x0000df00ff017b82 */ /* 0x000fe20000000800 */
[----:B------:R-:W0:Y:S07]  /*0010*/  S2R R3, SR_TID.X ;  /* 0x0000000000037919 */ /* 0x000e2e0000002100 */
[----:B------:R-:W0:Y:S01]  /*0020*/  S2UR UR4, SR_CTAID.X ;  /* 0x00000000000479c3 */ /* 0x000e220000002500 */
[----:B------:R-:W1:Y:S01]  /*0030*/  S2R R5, SR_TID.Y ;  /* 0x0000000000057919 */ /* 0x000e620000002200 */
[----:B------:R-:W2:Y:S06]  /*0040*/  S2R R7, SR_TID.Z ;  /* 0x0000000000077919 */ /* 0x000eac0000002300 */
[----:B------:R-:W0:Y:S01]  /*0050*/  LDC R0, c[0x0][0x360] ;  /* 0x0000d800ff007b82 */ /* 0x000e220000000800 */
[----:B------:R-:W1:Y:S01]  /*0060*/  LDCU UR5, c[0x0][0x364] ;  /* 0x00006c80ff0577ac */ /* 0x000e620008000800 */
[----:B------:R-:W2:Y:S01]  /*0070*/  LDCU UR6, c[0x0][0x368] ;  /* 0x00006d00ff0677ac */ /* 0x000ea20008000800 */
[----:B0-----:R-:W-:-:S05]  /*0080*/  IMAD R0, R0, UR4, R3 ;  /* 0x0000000400007c24 */ /* 0x001fca000f8e0203 */
[----:B------:R-:W0:Y:S01]  /*0090*/  LDC.64 R2, c[0x0][0x380] ;  /* 0x0000e000ff027b82 */ /* 0x000e220000000a00 */
[----:B-1----:R-:W-:Y:S01]  /*00a0*/  IMAD R0, R0, UR5, R5 ;  /* 0x0000000500007c24 */ /* 0x002fe2000f8e0205 */
[----:B------:R-:W1:Y:S03]  /*00b0*/  LDCU.64 UR4, c[0x0][0x358] ;  /* 0x00006b00ff0477ac */ /* 0x000e660008000a00 */
[----:B--2---:R-:W-:-:S05]  /*00c0*/  IMAD R5, R0, UR6, R7 ;  /* 0x0000000600057c24 */ /* 0x004fca000f8e0207 */
[----:B------:R-:W-:-:S04]  /*00d0*/  SHF.R.S32.HI R0, RZ, 0x1f, R5 ;  /* 0x0000001fff007819 */ /* 0x000fc80000011405 */
[----:B------:R-:W-:-:S04]  /*00e0*/  LEA.HI R0, R0, R5, RZ, 0x3 ;  /* 0x0000000500007211 */ /* 0x000fc800078f18ff */
[----:B------:R-:W-:Y:S01]  /*00f0*/  LOP3.LUT R0, R0, 0xfffffff8, RZ, 0xc0, !PT ;  /* 0xfffffff800007812 */ /* 0x000fe200078ec0ff */
[----:B0-----:R-:W-:-:S03]  /*0100*/  IMAD.WIDE R2, R5, 0x4, R2 ;  /* 0x0000000405027825 */ /* 0x001fc600078e0202 */
[----:B------:R-:W-:-:S05]  /*0110*/  IADD3 R5, PT, PT, R5, 0x1, -R0 ;  /* 0x0000000105057810 */ /* 0x000fca0007ffe800 */
[----:B-1----:R-:W-:Y:S01]  /*0120*/  STG.E desc[UR4][R2.64], R5 ;  /* 0x0000000502007986 */ /* 0x002fe2000c101904 */
[----:B------:R-:W-:Y:S05]  /*0130*/  EXIT ;  /* 0x000000000000794d */ /* 0x000fea0003800000 */
.L_x_4:
        /* <DEDUP_REMOVED lines=12> */
.L_x_16:


//--------------------- .text._Z16Hanon_Exercise_6Pi --------------------------
	.section	.text._Z16Hanon_Exercise_6Pi,"ax",@progbits
	.align	128
        .global         _Z16Hanon_Exercise_6Pi
        .type           _Z16Hanon_Exercise_6Pi,@function
        .size           _Z16Hanon_Exercise_6Pi,(.L_x_17 - _Z16Hanon_Exercise_6Pi)
        .other          _Z16Hanon_Exercise_6Pi,@"STO_CUDA_ENTRY STV_DEFAULT"
_Z16Hanon_Exercise_6Pi:
.text._Z16Hanon_Exercise_6Pi:
[----:B------:R-:W-:Y:S01]  /*0000*/  LDC R1, c[0x0][0x37c] ;  /* 0x0000df00ff017b82 */ /* 0x000fe20000000800 */
[----:B------:R-:W0:Y:S01]  /*0010*/  S2R R5, SR_TID.Y ;  /* 0x0000000000057919 */ /* 0x000e220000002200 */
[----:B------:R-:W1:Y:S06]  /*0020*/  LDCU UR6, c[0x0][0x360] ;  /* 0x00006c00ff0677ac */ /* 0x000e6c0008000800 */
[----:B------:R-:W0:Y:S01]  /*0030*/  S2UR UR4, SR_CTAID.X ;  /* 0x00000000000479c3 */ /* 0x000e220000002500 */
[----:B------:R-:W1:Y:S01]  /*0040*/  S2R R7, SR_TID.X ;  /* 0x0000000000077919 */ /* 0x000e620000002100 */
[----:B------:R-:W2:Y:S06]  /*0050*/  LDCU UR5, c[0x0][0x364] ;  /* 0x00006c80ff0577ac */ /* 0x000eac0008000800 */
[----:B------:R-:W2:Y:S08]  /*0060*/  LDC R0, c[0x0][0x368] ;  /* 0x0000da00ff007b82 */ /* 0x000eb00000000800 */
[----:B------:R-:W3:Y:S01]  /*0070*/  LDC.64 R2, c[0x0][0x380] ;  /* 0x0000e000ff027b82 */ /* 0x000ee20000000a00 */
[----:B--2---:R-:W-:-:S04]  /*0080*/  IMAD R0, R0, UR5, RZ ;  /* 0x0000000500007c24 */ /* 0x004fc8000f8e02ff */
[----:B0-----:R-:W-:Y:S01]  /*0090*/  IMAD R0, R0, UR4, R5 ;  /* 0x0000000400007c24 */ /* 0x001fe2000f8e0205 */
[----:B------:R-:W0:Y:S03]  /*00a0*/  LDCU.64 UR4, c[0x0][0x358] ;  /* 0x00006b00ff0477ac */ /* 0x000e260008000a00 */
[----:B-1----:R-:W-:-:S04]  /*00b0*/  IMAD R5, R0, UR6, R7 ;  /* 0x0000000600057c24 */ /* 0x002fc8000f8e0207 */
[----:B---3--:R-:W-:Y:S01]  /*00c0*/  IMAD.WIDE R2, R5, 0x4, R2 ;  /* 0x0000000405027825 */ /* 0x008fe200078e0202 */
[----:B------:R-:W-:-:S04]  /*00d0*/  SHF.R.S32.HI R0, RZ, 0x1f, R5 ;  /* 0x0000001fff007819 */ /* 0x000fc80000011405 */
[----:B------:R-:W-:-:S04]  /*00e0*/  LEA.HI R0, R0, R5, RZ, 0x2 ;  /* 0x0000000500007211 */ /* 0x000fc800078f10ff */
[----:B------:R-:W-:-:S05]  /*00f0*/  LEA.HI.SX32 R5, R0, 0x1, 0x1e ;  /* 0x0000000100057811 */ /* 0x000fca00078ff2ff */
[----:B0-----:R-:W-:Y:S01]  /*0100*/  STG.E desc[UR4][R2.64], R5 ;  /* 0x0000000502007986 */ /* 0x001fe2000c101904 */
[----:B------:R-:W-:Y:S05]  /*0110*/  EXIT ;  /* 0x000000000000794d */ /* 0x000fea0003800000 */
.L_x_5:
        /* <DEDUP_REMOVED lines=14> */
.L_x_17:


//--------------------- .text._Z16Hanon_Exercise_5Pi --------------------------
	.section	.text._Z16Hanon_Exercise_5Pi,"ax",@progbits
	.align	128
        .global         _Z16Hanon_Exercise_5Pi
        .type           _Z16Hanon_Exercise_5Pi,@function
        .size           _Z16Hanon_Exercise_5Pi,(.L_x_18 - _Z16Hanon_Exercise_5Pi)
        .other          _Z16Hanon_Exercise_5Pi,@"STO_CUDA_ENTRY STV_DEFAULT"
_Z16Hanon_Exercise_5Pi:
.text._Z16Hanon_Exercise_5Pi:
[----:B------:R-:W-:Y:S01]  /*0000*/  LDC R1, c[0x0][0x37c] ;  /* 0x0000df00ff017b82 */ /* 0x000fe20000000800 */
[----:B------:R-:W0:Y:S07]  /*0010*/  S2R R0, SR_CTAID.Y ;  /* 0x0000000000007919 */ /* 0x000e2e0000002600 */
[----:B------:R-:W1:Y:S01]  /*0020*/  LDC.64 R2, c[0x0][0x380] ;  /* 0x0000e000ff027b82 */ /* 0x000e620000000a00 */
[----:B------:R-:W2:Y:S01]  /*0030*/  LDCU.64 UR4, c[0x0][0x358] ;  /* 0x00006b00ff0477ac */ /* 0x000ea20008000a00 */
[----:B------:R-:W0:Y:S01]  /*0040*/  S2R R9, SR_TID.Y ;  /* 0x0000000000097919 */ /* 0x000e220000002200 */
[----:B------:R-:W3:Y:S01]  /*0050*/  S2R R5, SR_CTAID.X ;  /* 0x0000000000057919 */ /* 0x000ee20000002500 */
[----:B------:R-:W4:Y:S01]  /*0060*/  S2R R7, SR_TID.X ;  /* 0x0000000000077919 */ /* 0x000f220000002100 */
[----:B0-----:R-:W-:-:S04]  /*0070*/  IMAD R0, R0, 0x10, R9 ;  /* 0x0000001000007824 */ /* 0x001fc800078e0209 */
[----:B---3--:R-:W-:-:S05]  /*0080*/  IMAD R0, R5, 0x20, R0 ;  /* 0x0000002005007824 */ /* 0x008fca00078e0200 */
[----:B----4-:R-:W-:-:S04]  /*0090*/  LEA R5, R7, R0, 0x2 ;  /* 0x0000000007057211 */ /* 0x010fc800078e10ff */
[C---:B------:R-:W-:Y:S01]  /*00a0*/  LEA.HI R0, R5.reuse, R5, RZ, 0x1 ;  /* 0x0000000505007211 */ /* 0x040fe200078f08ff */
[----:B-1----:R-:W-:-:S03]  /*00b0*/  IMAD.WIDE R2, R5, 0x4, R2 ;  /* 0x0000000405027825 */ /* 0x002fc600078e0202 */
[----:B------:R-:W-:-:S04]  /*00c0*/  LOP3.LUT R0, R0, 0xfffffffe, RZ, 0xc0, !PT ;  /* 0xfffffffe00007812 */ /* 0x000fc800078ec0ff */
[----:B------:R-:W-:-:S05]  /*00d0*/  IADD3 R5, PT, PT, R5, -R0, RZ ;  /* 0x8000000005057210 */ /* 0x000fca0007ffe0ff */
[----:B--2---:R-:W-:Y:S01]  /*00e0*/  STG.E desc[UR4][R2.64], R5 ;  /* 0x0000000502007986 */ /* 0x004fe2000c101904 */
[----:B------:R-:W-:Y:S05]  /*00f0*/  EXIT ;  /* 0x000000000000794d */ /* 0x000fea0003800000 */
.L_x_6:
        /* <DEDUP_REMOVED lines=16> */
.L_x_18:


//--------------------- .text._Z16Hanon_Exercise_4Pi --------------------------
	.section	.text._Z16Hanon_Exercise_4Pi,"ax",@progbits
	.align	128
        .global         _Z16Hanon_Exercise_4Pi
        .type           _Z16Hanon_Exercise_4Pi,@function
        .size           _Z16Hanon_Exercise_4Pi,(.L_x_19 - _Z16Hanon_Exercise_4Pi)
        .other          _Z16Hanon_Exercise_4Pi,@"STO_CUDA_ENTRY STV_DEFAULT"
_Z16Hanon_Exercise_4Pi:
.text._Z16Hanon_Exercise_4Pi:
[----:B------:R-:W-:Y:S01]  /*0000*/  LDC R1, c[0x0][0x37c] ;  /* 0x0000df00ff017b82 */ /* 0x000fe20000000800 */
[----:B------:R-:W0:Y:S07]  /*0010*/  S2R R0, SR_CTAID.Y ;  /* 0x0000000000007919 */ /* 0x000e2e0000002600 */
[----:B------:R-:W1:Y:S01]  /*0020*/  LDC.64 R2, c[0x0][0x380] ;  /* 0x0000e000ff027b82 */ /* 0x000e620000000a00 */
[----:B------:R-:W2:Y:S01]  /*0030*/  LDCU.64 UR4, c[0x0][0x358] ;  /* 0x00006b00ff0477ac */ /* 0x000ea20008000a00 */
[----:B------:R-:W0:Y:S01]  /*0040*/  S2R R9, SR_TID.Y ;  /* 0x0000000000097919 */ /* 0x000e220000002200 */
[----:B------:R-:W3:Y:S01]  /*0050*/  S2R R5, SR_CTAID.X ;  /* 0x0000000000057919 */ /* 0x000ee20000002500 */
[----:B------:R-:W4:Y:S01]  /*0060*/  S2R R7, SR_TID.X ;  /* 0x0000000000077919 */ /* 0x000f220000002100 */
[----:B0-----:R-:W-:-:S04]  /*0070*/  LEA R0, R0, R9, 0x4 ;  /* 0x0000000900007211 */ /* 0x001fc800078e20ff */
[----:B---3--:R-:W-:-:S04]  /*0080*/  LEA R0, R5, R0, 0x5 ;  /* 0x0000000005007211 */ /* 0x008fc800078e28ff */
[----:B----4-:R-:W-:-:S05]  /*0090*/  LEA R5, R7, R0, 0x2 ;  /* 0x0000000007057211 */ /* 0x010fca00078e10ff */
[----:B-1----:R-:W-:-:S05]  /*00a0*/  IMAD.WIDE R2, R5, 0x4, R2 ;  /* 0x0000000405027825 */ /* 0x002fca00078e0202 */
[----:B--2---:R-:W-:Y:S01]  /*00b0*/  STG.E desc[UR4][R2.64], R5 ;  /* 0x0000000502007986 */ /* 0x004fe2000c101904 */
[----:B------:R-:W-:Y:S05]  /*00c0*/  EXIT ;  /* 0x000000000000794d */ /* 0x000fea0003800000 */
.L_x_7:
        /* <DEDUP_REMOVED lines=11> */
.L_x_19:


//--------------------- .text._Z16Hanon_Exercise_3Pi --------------------------
	.section	.text._Z16Hanon_Exercise_3Pi,"ax",@progbits
	.align	128
        .global         _Z16Hanon_Exercise_3Pi
        .type           _Z16Hanon_Exercise_3Pi,@function
        .size           _Z16Hanon_Exercise_3Pi,(.L_x_20 - _Z16Hanon_Exercise_3Pi)
        .other          _Z16Hanon_Exercise_3Pi,@"STO_CUDA_ENTRY STV_DEFAULT"
_Z16Hanon_Exercise_3Pi:
.text._Z16Hanon_Exercise_3Pi:
[----:B------:R-:W-:Y:S01]  /*0000*/  LDC R1, c[0x0][0x37c] ;  /* 0x0000df00ff017b82 */ /* 0x000fe20000000800 */
[----:B------:R-:W0:Y:S07]  /*0010*/  S2R R5, SR_TID.X ;  /* 0x0000000000057919 */ /* 0x000e2e0000002100 */
[----:B------:R-:W1:Y:S01]  /*0020*/  LDC.64 R2, c[0x0][0x380] ;  /* 0x0000e000ff027b82 */ /* 0x000e620000000a00 */
[----:B------:R-:W2:Y:S01]  /*0030*/  LDCU.64 UR4, c[0x0][0x358] ;  /* 0x00006b00ff0477ac */ /* 0x000ea20008000a00 */
[C---:B0-----:R-:W-:Y:S01]  /*0040*/  LOP3.LUT R0, R5.reuse, 0xffff, RZ, 0xc0, !PT ;  /* 0x0000ffff05007812 */ /* 0x041fe200078ec0ff */
[----:B-1----:R-:W-:-:S04]  /*0050*/  IMAD.WIDE.U32 R2, R5, 0x4, R2 ;  /* 0x0000000405027825 */ /* 0x002fc800078e0002 */
[----:B------:R-:W-:-:S05]  /*0060*/  IMAD R0, R0, 0x3334, RZ ;  /* 0x0000333400007824 */ /* 0x000fca00078e02ff */
[----:B------:R-:W-:-:S04]  /*0070*/  SHF.R.U32.HI R0, RZ, 0x10, R0 ;  /* 0x00000010ff007819 */ /* 0x000fc80000011600 */
[----:B------:R-:W-:-:S05]  /*0080*/  PRMT R0, R0, 0x9910, RZ ;  /* 0x0000991000007816 */ /* 0x000fca00000000ff */
[----:B------:R-:W-:-:S04]  /*0090*/  IMAD R0, R0, 0x5, RZ ;  /* 0x0000000500007824 */ /* 0x000fc800078e02ff */
[----:B------:R-:W-:-:S05]  /*00a0*/  IMAD.MOV R0, RZ, RZ, -R0 ;  /* 0x000000ffff007224 */ /* 0x000fca00078e0a00 */
[----:B------:R-:W-:-:S05]  /*00b0*/  PRMT R0, R0, 0x7710, RZ ;  /* 0x0000771000007816 */ /* 0x000fca00000000ff */
[----:B------:R-:W-:-:S05]  /*00c0*/  IMAD.IADD R0, R0, 0x1, R5 ;  /* 0x0000000100007824 */ /* 0x000fca00078e0205 */
[----:B------:R-:W-:-:S05]  /*00d0*/  LOP3.LUT R5, R0, 0xffff, RZ, 0xc0, !PT ;  /* 0x0000ffff00057812 */ /* 0x000fca00078ec0ff */
[----:B--2---:R-:W-:Y:S01]  /*00e0*/  STG.E desc[UR4][R2.64], R5 ;  /* 0x0000000502007986 */ /* 0x004fe2000c101904 */
[----:B------:R-:W-:Y:S05]  /*00f0*/  EXIT ;  /* 0x000000000000794d */ /* 0x000fea0003800000 */
.L_x_8:
        /* <DEDUP_REMOVED lines=16> */
.L_x_20:


//--------------------- .text._Z16Hanon_Exercise_2Pi --------------------------
	.section	.text._Z16Hanon_Exercise_2Pi,"ax",@progbits
	.align	128
        .global         _Z16Hanon_Exercise_2Pi
        .type           _Z16Hanon_Exercise_2Pi,@function
        .size           _Z16Hanon_Exercise_2Pi,(.L_x_21 - _Z16Hanon_Exercise_2Pi)
        .other          _Z16Hanon_Exercise_2Pi,@"STO_CUDA_ENTRY STV_DEFAULT"
_Z16Hanon_Exercise_2Pi:
.text._Z16Hanon_Exercise_2Pi:
[----:B------:R-:W-:Y:S01]  /*0000*/  LDC R1, c[0x0][0x37c] ;  /* 0x0000df00ff017b82 */ /* 0x000fe20000000800 */
[----:B------:R-:W0:Y:S07]  /*0010*/  S2R R5, SR_TID.X ;  /* 0x0000000000057919 */ /* 0x000e2e0000002100 */
[----:B------:R-:W1:Y:S01]  /*0020*/  LDC.64 R2, c[0x0][0x380] ;  /* 0x0000e000ff027b82 */ /* 0x000e620000000a00 */
[----:B------:R-:W2:Y:S01]  /*0030*/  LDCU.64 UR4, c[0x0][0x358] ;  /* 0x00006b00ff0477ac */ /* 0x000ea20008000a00 */
[C---:B0-----:R-:W-:Y:S01]  /*0040*/  LOP3.LUT R0, R5.reuse, 0x3, RZ, 0xc0, !PT ;  /* 0x0000000305007812 */ /* 0x041fe200078ec0ff */
[----:B-1----:R-:W-:-:S03]  /*0050*/  IMAD.WIDE.U32 R2, R5, 0x4, R2 ;  /* 0x0000000405027825 */ /* 0x002fc600078e0002 */
[----:B------:R-:W-:-:S05]  /*0060*/  IADD3 R5, PT, PT, R0, 0x1, RZ ;  /* 0x0000000100057810 */ /* 0x000fca0007ffe0ff */
[----:B--2---:R-:W-:Y:S01]  /*0070*/  STG.E desc[UR4][R2.64], R5 ;  /* 0x0000000502007986 */ /* 0x004fe2000c101904 */
[----:B------:R-:W-:Y:S05]  /*0080*/  EXIT ;  /* 0x000000000000794d */ /* 0x000fea0003800000 */
.L_x_9:
        /* <DEDUP_REMOVED lines=15> */
.L_x_21:


//--------------------- .text._Z16Hanon_Exercise_1Pi --------------------------
	.section	.text._Z16Hanon_Exercise_1Pi,"ax",@progbits
	.align	128
        .global         _Z16Hanon_Exercise_1Pi
        .type           _Z16Hanon_Exercise_1Pi,@function
        .size           _Z16Hanon_Exercise_1Pi,(.L_x_22 - _Z16Hanon_Exercise_1Pi)
        .other          _Z16Hanon_Exercise_1Pi,@"STO_CUDA_ENTRY STV_DEFAULT"
_Z16Hanon_Exercise_1Pi:
.text._Z16Hanon_Exercise_1Pi:
[----:B------:R-:W-:Y:S01]  /*0000*/  LDC R1, c[0x0][0x37c] ;  /* 0x0000df00ff017b82 */ /* 0x000fe20000000800 */
[----:B------:R-:W0:Y:S07]  /*0010*/  S2R R5, SR_TID.X ;  /* 0x0000000000057919 */ /* 0x000e2e0000002100 */
[----:B------:R-:W0:Y:S01]  /*0020*/  LDC.64 R2, c[0x0][0x380] ;  /* 0x0000e000ff027b82 */ /* 0x000e220000000a00 */
[----:B------:R-:W1:Y:S01]  /*0030*/  LDCU.64 UR4, c[0x0][0x358] ;  /* 0x00006b00ff0477ac */ /* 0x000e620008000a00 */
[C---:B0-----:R-:W-:Y:S01]  /*0040*/  IMAD.WIDE.U32 R2, R5.reuse, 0x4, R2 ;  /* 0x0000000405027825 */ /* 0x041fe200078e0002 */
[----:B------:R-:W-:-:S05]  /*0050*/  LOP3.LUT R5, R5, 0x1, RZ, 0xc0, !PT ;  /* 0x0000000105057812 */ /* 0x000fca00078ec0ff */
[----:B-1----:R-:W-:Y:S01]  /*0060*/  STG.E desc[UR4][R2.64], R5 ;  /* 0x0000000502007986 */ /* 0x002fe2000c101904 */
[----:B------:R-:W-:Y:S05]  /*0070*/  EXIT ;  /* 0x000000000000794d */ /* 0x000fea0003800000 */
.L_x_10:
        /* <DEDUP_REMOVED lines=16> */
.L_x_22:


//--------------------- .text._Z16Hanon_Exercise_0Pi --------------------------
	.section	.text._Z16Hanon_Exercise_0Pi,"ax",@progbits
	.align	128
        .global         _Z16Hanon_Exercise_0Pi
        .type           _Z16Hanon_Exercise_0Pi,@function
        .size           _Z16Hanon_Exercise_0Pi,(.L_x_23 - _Z16Hanon_Exercise_0Pi)
        .other          _Z16Hanon_Exercise_0Pi,@"STO_CUDA_ENTRY STV_DEFAULT"
_Z16Hanon_Exercise_0Pi:
.text._Z16Hanon_Exercise_0Pi:
[----:B------:R-:W-:Y:S01]  /*0000*/  LDC R1, c[0x0][0x37c] ;  /* 0x0000df00ff017b82 */ /* 0x000fe20000000800 */
[----:B------:R-:W0:Y:S07]  /*0010*/  S2R R5, SR_TID.X ;  /* 0x0000000000057919 */ /* 0x000e2e0000002100 */
[----:B------:R-:W0:Y:S01]  /*0020*/  LDC.64 R2, c[0x0][0x380] ;  /* 0x0000e000ff027b82 */ /* 0x000e220000000a00 */
[----:B------:R-:W1:Y:S01]  /*0030*/  LDCU.64 UR4, c[0x0][0x358] ;  /* 0x00006b00ff0477ac */ /* 0x000e620008000a00 */
[----:B0-----:R-:W-:-:S05]  /*0040*/  IMAD.WIDE.U32 R2, R5, 0x4, R2 ;  /* 0x0000000405027825 */ /* 0x001fca00078e0002 */
[----:B-1----:R-:W-:Y:S01]  /*0050*/  STG.E desc[UR4][R2.64], R5 ;  /* 0x0000000502007986 */ /* 0x002fe2000c101904 */
[----:B------:R-:W-:Y:S05]  /*0060*/  EXIT ;  /* 0x000000000000794d */ /* 0x000fea0003800000 */
.L_x_11:
        /* <DEDUP_REMOVED lines=9> */
.L_x_23:


//--------------------- .nv.shared.reserved.0     --------------------------
	.section	.nv.shared.reserved.0,"aw",@nobits
	.weak		__nv_reservedSMEM_offset_0_alias
	.size		__nv_reservedSMEM_offset_0_alias, 0, 64
	.other		__nv_reservedSMEM_offset_0_alias,@"STO_CUDA_RESERVED_SHARED STV_DEFAULT"
__nv_reservedSMEM_offset_0_alias:
	.zero		0
	.zero		64


//--------------------- .nv.global                --------------------------
	.section	.nv.global,"aw",@nobits
	.align	4
.nv.global:
	.type		b_on_dev,@object
	.size		b_on_dev,(.L_0 - b_on_dev)
b_on_dev:
	.zero		256
.L_0:


//--------------------- .nv.constant0._Z17Hanon_Exercise_11v --------------------------
	.section	.nv.constant0._Z17Hanon_Exercise_11v,"a",@progbits
	.sectionflags	@""
	.align	4
.nv.constant0._Z17Hanon_Exercise_11v:
	.zero		896


//--------------------- .nv.constant0._Z17Hanon_Exercise_10v --------------------------
	.section	.nv.constant0._Z17Hanon_Exercise_10v,"a",@progbits
	.sectionflags	@""
	.align	4
.nv.constant0._Z17Hanon_Exercise_10v:
	.zero		896


//--------------------- .nv.constant0._Z16Hanon_Exercise_9v --------------------------
	.section	.nv.constant0._Z16Hanon_Exercise_9v,"a",@progbits
	.sectionflags	@""
	.align	4
.nv.constant0._Z16Hanon_Exercise_9v:
	.zero		896


//--------------------- .nv.constant0._Z16Hanon_Exercise_8v --------------------------
	.section	.nv.constant0._Z16Hanon_Exercise_8v,"a",@progbits
	.sectionflags	@""
	.align	4
.nv.constant0._Z16Hanon_Exercise_8v:
	.zero		896


//--------------------- .nv.constant0._Z16Hanon_Exercise_7Pi --------------------------
	.section	.nv.constant0._Z16Hanon_Exercise_7Pi,"a",@progbits
	.sectionflags	@""
	.align	4
.nv.constant0._Z16Hanon_Exercise_7Pi:
	.zero		904


//--------------------- .nv.constant0._Z16Hanon_Exercise_6Pi --------------------------
	.section	.nv.constant0._Z16Hanon_Exercise_6Pi,"a",@progbits
	.sectionflags	@""
	.align	4
.nv.constant0._Z16Hanon_Exercise_6Pi:
	.zero		904


//--------------------- .nv.constant0._Z16Hanon_Exercise_5Pi --------------------------
	.section	.nv.constant0._Z16Hanon_Exercise_5Pi,"a",@progbits
	.sectionflags	@""
	.align	4
.nv.constant0._Z16Hanon_Exercise_5Pi:
	.zero		904


//--------------------- .nv.constant0._Z16Hanon_Exercise_4Pi --------------------------
	.section	.nv.constant0._Z16Hanon_Exercise_4Pi,"a",@progbits
	.sectionflags	@""
	.align	4
.nv.constant0._Z16Hanon_Exercise_4Pi:
	.zero		904


//--------------------- .nv.constant0._Z16Hanon_Exercise_3Pi --------------------------
	.section	.nv.constant0._Z16Hanon_Exercise_3Pi,"a",@progbits
	.sectionflags	@""
	.align	4
.nv.constant0._Z16Hanon_Exercise_3Pi:
	.zero		904


//--------------------- .nv.constant0._Z16Hanon_Exercise_2Pi --------------------------
	.section	.nv.constant0._Z16Hanon_Exercise_2Pi,"a",@progbits
	.sectionflags	@""
	.align	4
.nv.constant0._Z16Hanon_Exercise_2Pi:
	.zero		904


//--------------------- .nv.constant0._Z16Hanon_Exercise_1Pi --------------------------
	.section	.nv.constant0._Z16Hanon_Exercise_1Pi,"a",@progbits
	.sectionflags	@""
	.align	4
.nv.constant0._Z16Hanon_Exercise_1Pi:
	.zero		904


//--------------------- .nv.constant0._Z16Hanon_Exercise_0Pi --------------------------
	.section	.nv.constant0._Z16Hanon_Exercise_0Pi,"a",@progbits
	.sectionflags	@""
	.align	4
.nv.constant0._Z16Hanon_Exercise_0Pi:
	.zero		904


//--------------------- SYMBOLS --------------------------

	.type		.nv.reservedSmem.offset0,@object
	.size		.nv.reservedSmem.offset0,0x4
